//
// Generated by NVIDIA NVVM Compiler
//
// Compiler Build ID: CL-36424714
// Cuda compilation tools, release 13.0, V13.0.88
// Based on NVVM 20.0.0
//

.version 9.0
.target sm_100
.address_size 64

	// .globl	_Z6vecAddPfS_S_S_S_S_i
// _ZZ6vecDotPfS_S_S_S_S_S_iE5cache has been demoted

.visible .entry _Z6vecAddPfS_S_S_S_S_i(
	.param .u64 .ptr .align 1 _Z6vecAddPfS_S_S_S_S_i_param_0,
	.param .u64 .ptr .align 1 _Z6vecAddPfS_S_S_S_S_i_param_1,
	.param .u64 .ptr .align 1 _Z6vecAddPfS_S_S_S_S_i_param_2,
	.param .u64 .ptr .align 1 _Z6vecAddPfS_S_S_S_S_i_param_3,
	.param .u64 .ptr .align 1 _Z6vecAddPfS_S_S_S_S_i_param_4,
	.param .u64 .ptr .align 1 _Z6vecAddPfS_S_S_S_S_i_param_5,
	.param .u32 _Z6vecAddPfS_S_S_S_S_i_param_6
)
{
	.reg .pred 	%p<2>;
	.reg .b32 	%r<6>;
	.reg .b32 	%f<10>;
	.reg .b64 	%rd<20>;

	ld.param.u64 	%rd1, [_Z6vecAddPfS_S_S_S_S_i_param_0];
	ld.param.u64 	%rd2, [_Z6vecAddPfS_S_S_S_S_i_param_1];
	ld.param.u64 	%rd3, [_Z6vecAddPfS_S_S_S_S_i_param_2];
	ld.param.u64 	%rd4, [_Z6vecAddPfS_S_S_S_S_i_param_3];
	ld.param.u64 	%rd5, [_Z6vecAddPfS_S_S_S_S_i_param_4];
	ld.param.u64 	%rd6, [_Z6vecAddPfS_S_S_S_S_i_param_5];
	ld.param.u32 	%r2, [_Z6vecAddPfS_S_S_S_S_i_param_6];
	mov.u32 	%r3, %ctaid.x;
	mov.u32 	%r4, %ntid.x;
	mov.u32 	%r5, %tid.x;
	mad.lo.s32 	%r1, %r3, %r4, %r5;
	setp.ge.s32 	%p1, %r1, %r2;
	@%p1 bra 	$L__BB0_2;
	cvta.to.global.u64 	%rd7, %rd1;
	cvta.to.global.u64 	%rd8, %rd4;
	cvta.to.global.u64 	%rd9, %rd2;
	cvta.to.global.u64 	%rd10, %rd5;
	cvta.to.global.u64 	%rd11, %rd3;
	cvta.to.global.u64 	%rd12, %rd6;
	mul.wide.s32 	%rd13, %r1, 4;
	add.s64 	%rd14, %rd7, %rd13;
	ld.global.f32 	%f1, [%rd14];
	add.s64 	%rd15, %rd8, %rd13;
	ld.global.f32 	%f2, [%rd15];
	add.f32 	%f3, %f1, %f2;
	st.global.f32 	[%rd14], %f3;
	add.s64 	%rd16, %rd9, %rd13;
	ld.global.f32 	%f4, [%rd16];
	add.s64 	%rd17, %rd10, %rd13;
	ld.global.f32 	%f5, [%rd17];
	add.f32 	%f6, %f4, %f5;
	st.global.f32 	[%rd16], %f6;
	add.s64 	%rd18, %rd11, %rd13;
	ld.global.f32 	%f7, [%rd18];
	add.s64 	%rd19, %rd12, %rd13;
	ld.global.f32 	%f8, [%rd19];
	add.f32 	%f9, %f7, %f8;
	st.global.f32 	[%rd18], %f9;
$L__BB0_2:
	ret;

}
	// .globl	_Z6vecSubPfS_S_S_S_S_i
.visible .entry _Z6vecSubPfS_S_S_S_S_i(
	.param .u64 .ptr .align 1 _Z6vecSubPfS_S_S_S_S_i_param_0,
	.param .u64 .ptr .align 1 _Z6vecSubPfS_S_S_S_S_i_param_1,
	.param .u64 .ptr .align 1 _Z6vecSubPfS_S_S_S_S_i_param_2,
	.param .u64 .ptr .align 1 _Z6vecSubPfS_S_S_S_S_i_param_3,
	.param .u64 .ptr .align 1 _Z6vecSubPfS_S_S_S_S_i_param_4,
	.param .u64 .ptr .align 1 _Z6vecSubPfS_S_S_S_S_i_param_5,
	.param .u32 _Z6vecSubPfS_S_S_S_S_i_param_6
)
{
	.reg .pred 	%p<2>;
	.reg .b32 	%r<6>;
	.reg .b32 	%f<10>;
	.reg .b64 	%rd<20>;

	ld.param.u64 	%rd1, [_Z6vecSubPfS_S_S_S_S_i_param_0];
	ld.param.u64 	%rd2, [_Z6vecSubPfS_S_S_S_S_i_param_1];
	ld.param.u64 	%rd3, [_Z6vecSubPfS_S_S_S_S_i_param_2];
	ld.param.u64 	%rd4, [_Z6vecSubPfS_S_S_S_S_i_param_3];
	ld.param.u64 	%rd5, [_Z6vecSubPfS_S_S_S_S_i_param_4];
	ld.param.u64 	%rd6, [_Z6vecSubPfS_S_S_S_S_i_param_5];
	ld.param.u32 	%r2, [_Z6vecSubPfS_S_S_S_S_i_param_6];
	mov.u32 	%r3, %ctaid.x;
	mov.u32 	%r4, %ntid.x;
	mov.u32 	%r5, %tid.x;
	mad.lo.s32 	%r1, %r3, %r4, %r5;
	setp.ge.s32 	%p1, %r1, %r2;
	@%p1 bra 	$L__BB1_2;
	cvta.to.global.u64 	%rd7, %rd1;
	cvta.to.global.u64 	%rd8, %rd4;
	cvta.to.global.u64 	%rd9, %rd2;
	cvta.to.global.u64 	%rd10, %rd5;
	cvta.to.global.u64 	%rd11, %rd3;
	cvta.to.global.u64 	%rd12, %rd6;
	mul.wide.s32 	%rd13, %r1, 4;
	add.s64 	%rd14, %rd7, %rd13;
	ld.global.f32 	%f1, [%rd14];
	add.s64 	%rd15, %rd8, %rd13;
	ld.global.f32 	%f2, [%rd15];
	sub.f32 	%f3, %f1, %f2;
	st.global.f32 	[%rd14], %f3;
	add.s64 	%rd16, %rd9, %rd13;
	ld.global.f32 	%f4, [%rd16];
	add.s64 	%rd17, %rd10, %rd13;
	ld.global.f32 	%f5, [%rd17];
	sub.f32 	%f6, %f4, %f5;
	st.global.f32 	[%rd16], %f6;
	add.s64 	%rd18, %rd11, %rd13;
	ld.global.f32 	%f7, [%rd18];
	add.s64 	%rd19, %rd12, %rd13;
	ld.global.f32 	%f8, [%rd19];
	sub.f32 	%f9, %f7, %f8;
	st.global.f32 	[%rd18], %f9;
$L__BB1_2:
	ret;

}
	// .globl	_Z9NormalizePfS_S_i
.visible .entry _Z9NormalizePfS_S_i(
	.param .u64 .ptr .align 1 _Z9NormalizePfS_S_i_param_0,
	.param .u64 .ptr .align 1 _Z9NormalizePfS_S_i_param_1,
	.param .u64 .ptr .align 1 _Z9NormalizePfS_S_i_param_2,
	.param .u32 _Z9NormalizePfS_S_i_param_3
)
{
	.reg .pred 	%p<3>;
	.reg .b32 	%r<6>;
	.reg .b32 	%f<13>;
	.reg .b64 	%rd<11>;

	ld.param.u64 	%rd4, [_Z9NormalizePfS_S_i_param_0];
	ld.param.u64 	%rd5, [_Z9NormalizePfS_S_i_param_1];
	ld.param.u64 	%rd6, [_Z9NormalizePfS_S_i_param_2];
	ld.param.u32 	%r2, [_Z9NormalizePfS_S_i_param_3];
	mov.u32 	%r3, %ctaid.x;
	mov.u32 	%r4, %ntid.x;
	mov.u32 	%r5, %tid.x;
	mad.lo.s32 	%r1, %r3, %r4, %r5;
	setp.ge.s32 	%p1, %r1, %r2;
	@%p1 bra 	$L__BB2_3;
	cvta.to.global.u64 	%rd7, %rd4;
	cvta.to.global.u64 	%rd8, %rd5;
	cvta.to.global.u64 	%rd9, %rd6;
	mul.wide.s32 	%rd10, %r1, 4;
	add.s64 	%rd1, %rd7, %rd10;
	ld.global.f32 	%f1, [%rd1];
	add.s64 	%rd2, %rd8, %rd10;
	ld.global.f32 	%f3, [%rd2];
	mul.f32 	%f4, %f3, %f3;
	fma.rn.f32 	%f5, %f1, %f1, %f4;
	add.s64 	%rd3, %rd9, %rd10;
	ld.global.f32 	%f6, [%rd3];
	fma.rn.f32 	%f7, %f6, %f6, %f5;
	sqrt.rn.f32 	%f2, %f7;
	setp.leu.f32 	%p2, %f2, 0f00000000;
	@%p2 bra 	$L__BB2_3;
	div.rn.f32 	%f8, %f1, %f2;
	st.global.f32 	[%rd1], %f8;
	ld.global.f32 	%f9, [%rd2];
	div.rn.f32 	%f10, %f9, %f2;
	st.global.f32 	[%rd2], %f10;
	ld.global.f32 	%f11, [%rd3];
	div.rn.f32 	%f12, %f11, %f2;
	st.global.f32 	[%rd3], %f12;
$L__BB2_3:
	ret;

}
	// .globl	_Z6vecDotPfS_S_S_S_S_S_i
.visible .entry _Z6vecDotPfS_S_S_S_S_S_i(
	.param .u64 .ptr .align 1 _Z6vecDotPfS_S_S_S_S_S_i_param_0,
	.param .u64 .ptr .align 1 _Z6vecDotPfS_S_S_S_S_S_i_param_1,
	.param .u64 .ptr .align 1 _Z6vecDotPfS_S_S_S_S_S_i_param_2,
	.param .u64 .ptr .align 1 _Z6vecDotPfS_S_S_S_S_S_i_param_3,
	.param .u64 .ptr .align 1 _Z6vecDotPfS_S_S_S_S_S_i_param_4,
	.param .u64 .ptr .align 1 _Z6vecDotPfS_S_S_S_S_S_i_param_5,
	.param .u64 .ptr .align 1 _Z6vecDotPfS_S_S_S_S_S_i_param_6,
	.param .u32 _Z6vecDotPfS_S_S_S_S_S_i_param_7
)
{
	.reg .pred 	%p<6>;
	.reg .b32 	%r<14>;
	.reg .b32 	%f<18>;
	.reg .b64 	%rd<22>;
	// demoted variable
	.shared .align 4 .b8 _ZZ6vecDotPfS_S_S_S_S_S_iE5cache[1024];
	ld.param.u64 	%rd1, [_Z6vecDotPfS_S_S_S_S_S_i_param_0];
	ld.param.u64 	%rd2, [_Z6vecDotPfS_S_S_S_S_S_i_param_1];
	ld.param.u64 	%rd3, [_Z6vecDotPfS_S_S_S_S_S_i_param_2];
	ld.param.u64 	%rd4, [_Z6vecDotPfS_S_S_S_S_S_i_param_3];
	ld.param.u64 	%rd5, [_Z6vecDotPfS_S_S_S_S_S_i_param_4];
	ld.param.u64 	%rd6, [_Z6vecDotPfS_S_S_S_S_S_i_param_5];
	ld.param.u64 	%rd7, [_Z6vecDotPfS_S_S_S_S_S_i_param_6];
	ld.param.u32 	%r7, [_Z6vecDotPfS_S_S_S_S_S_i_param_7];
	mov.u32 	%r8, %ctaid.x;
	mov.u32 	%r13, %ntid.x;
	mov.u32 	%r2, %tid.x;
	mad.lo.s32 	%r3, %r8, %r13, %r2;
	setp.ge.s32 	%p1, %r3, %r7;
	mov.f32 	%f17, 0f00000000;
	@%p1 bra 	$L__BB3_2;
	cvta.to.global.u64 	%rd8, %rd1;
	cvta.to.global.u64 	%rd9, %rd4;
	cvta.to.global.u64 	%rd10, %rd2;
	cvta.to.global.u64 	%rd11, %rd5;
	cvta.to.global.u64 	%rd12, %rd3;
	cvta.to.global.u64 	%rd13, %rd6;
	mul.wide.s32 	%rd14, %r3, 4;
	add.s64 	%rd15, %rd8, %rd14;
	ld.global.f32 	%f4, [%rd15];
	add.s64 	%rd16, %rd9, %rd14;
	ld.global.f32 	%f5, [%rd16];
	add.s64 	%rd17, %rd10, %rd14;
	ld.global.f32 	%f6, [%rd17];
	add.s64 	%rd18, %rd11, %rd14;
	ld.global.f32 	%f7, [%rd18];
	mul.f32 	%f8, %f6, %f7;
	fma.rn.f32 	%f9, %f4, %f5, %f8;
	add.s64 	%rd19, %rd12, %rd14;
	ld.global.f32 	%f10, [%rd19];
	add.s64 	%rd20, %rd13, %rd14;
	ld.global.f32 	%f11, [%rd20];
	fma.rn.f32 	%f17, %f10, %f11, %f9;
$L__BB3_2:
	shl.b32 	%r9, %r2, 2;
	mov.u32 	%r10, _ZZ6vecDotPfS_S_S_S_S_S_iE5cache;
	add.s32 	%r4, %r10, %r9;
	st.shared.f32 	[%r4], %f17;
	bar.sync 	0;
	setp.lt.u32 	%p2, %r13, 2;
	@%p2 bra 	$L__BB3_6;
$L__BB3_3:
	shr.u32 	%r6, %r13, 1;
	setp.ge.u32 	%p3, %r2, %r6;
	@%p3 bra 	$L__BB3_5;
	shl.b32 	%r11, %r6, 2;
	add.s32 	%r12, %r4, %r11;
	ld.shared.f32 	%f12, [%r12];
	ld.shared.f32 	%f13, [%r4];
	add.f32 	%f14, %f12, %f13;
	st.shared.f32 	[%r4], %f14;
$L__BB3_5:
	bar.sync 	0;
	setp.gt.u32 	%p4, %r13, 3;
	mov.u32 	%r13, %r6;
	@%p4 bra 	$L__BB3_3;
$L__BB3_6:
	setp.ne.s32 	%p5, %r2, 0;
	@%p5 bra 	$L__BB3_8;
	ld.shared.f32 	%f15, [_ZZ6vecDotPfS_S_S_S_S_S_iE5cache];
	cvta.to.global.u64 	%rd21, %rd7;
	atom.global.add.f32 	%f16, [%rd21], %f15;
$L__BB3_8:
	ret;

}
	// .globl	_Z8vecCrossPfS_S_S_S_S_S_S_S_i
.visible .entry _Z8vecCrossPfS_S_S_S_S_S_S_S_i(
	.param .u64 .ptr .align 1 _Z8vecCrossPfS_S_S_S_S_S_S_S_i_param_0,
	.param .u64 .ptr .align 1 _Z8vecCrossPfS_S_S_S_S_S_S_S_i_param_1,
	.param .u64 .ptr .align 1 _Z8vecCrossPfS_S_S_S_S_S_S_S_i_param_2,
	.param .u64 .ptr .align 1 _Z8vecCrossPfS_S_S_S_S_S_S_S_i_param_3,
	.param .u64 .ptr .align 1 _Z8vecCrossPfS_S_S_S_S_S_S_S_i_param_4,
	.param .u64 .ptr .align 1 _Z8vecCrossPfS_S_S_S_S_S_S_S_i_param_5,
	.param .u64 .ptr .align 1 _Z8vecCrossPfS_S_S_S_S_S_S_S_i_param_6,
	.param .u64 .ptr .align 1 _Z8vecCrossPfS_S_S_S_S_S_S_S_i_param_7,
	.param .u64 .ptr .align 1 _Z8vecCrossPfS_S_S_S_S_S_S_S_i_param_8,
	.param .u32 _Z8vecCrossPfS_S_S_S_S_S_S_S_i_param_9
)
{
	.reg .pred 	%p<2>;
	.reg .b32 	%r<6>;
	.reg .b32 	%f<22>;
	.reg .b64 	%rd<30>;

	ld.param.u64 	%rd2, [_Z8vecCrossPfS_S_S_S_S_S_S_S_i_param_1];
	ld.param.u64 	%rd3, [_Z8vecCrossPfS_S_S_S_S_S_S_S_i_param_2];
	ld.param.u64 	%rd4, [_Z8vecCrossPfS_S_S_S_S_S_S_S_i_param_3];
	ld.param.u64 	%rd5, [_Z8vecCrossPfS_S_S_S_S_S_S_S_i_param_4];
	ld.param.u64 	%rd6, [_Z8vecCrossPfS_S_S_S_S_S_S_S_i_param_5];
	ld.param.u64 	%rd7, [_Z8vecCrossPfS_S_S_S_S_S_S_S_i_param_6];
	ld.param.u64 	%rd8, [_Z8vecCrossPfS_S_S_S_S_S_S_S_i_param_7];
	ld.param.u64 	%rd9, [_Z8vecCrossPfS_S_S_S_S_S_S_S_i_param_8];
	ld.param.u32 	%r2, [_Z8vecCrossPfS_S_S_S_S_S_S_S_i_param_9];
	mov.u32 	%r3, %ctaid.x;
	mov.u32 	%r4, %ntid.x;
	mov.u32 	%r5, %tid.x;
	mad.lo.s32 	%r1, %r3, %r4, %r5;
	setp.ge.s32 	%p1, %r1, %r2;
	@%p1 bra 	$L__BB4_2;
	ld.param.u64 	%rd29, [_Z8vecCrossPfS_S_S_S_S_S_S_S_i_param_0];
	cvta.to.global.u64 	%rd10, %rd2;
	cvta.to.global.u64 	%rd11, %rd6;
	cvta.to.global.u64 	%rd12, %rd3;
	cvta.to.global.u64 	%rd13, %rd5;
	cvta.to.global.u64 	%rd14, %rd7;
	cvta.to.global.u64 	%rd15, %rd4;
	cvta.to.global.u64 	%rd16, %rd29;
	cvta.to.global.u64 	%rd17, %rd8;
	cvta.to.global.u64 	%rd18, %rd9;
	mul.wide.s32 	%rd19, %r1, 4;
	add.s64 	%rd20, %rd10, %rd19;
	ld.global.f32 	%f1, [%rd20];
	add.s64 	%rd21, %rd11, %rd19;
	ld.global.f32 	%f2, [%rd21];
	mul.f32 	%f3, %f1, %f2;
	add.s64 	%rd22, %rd12, %rd19;
	ld.global.f32 	%f4, [%rd22];
	add.s64 	%rd23, %rd13, %rd19;
	ld.global.f32 	%f5, [%rd23];
	mul.f32 	%f6, %f4, %f5;
	sub.f32 	%f7, %f3, %f6;
	add.s64 	%rd24, %rd14, %rd19;
	st.global.f32 	[%rd24], %f7;
	ld.global.f32 	%f8, [%rd22];
	add.s64 	%rd25, %rd15, %rd19;
	ld.global.f32 	%f9, [%rd25];
	mul.f32 	%f10, %f8, %f9;
	add.s64 	%rd26, %rd16, %rd19;
	ld.global.f32 	%f11, [%rd26];
	ld.global.f32 	%f12, [%rd21];
	mul.f32 	%f13, %f11, %f12;
	sub.f32 	%f14, %f10, %f13;
	add.s64 	%rd27, %rd17, %rd19;
	st.global.f32 	[%rd27], %f14;
	ld.global.f32 	%f15, [%rd26];
	ld.global.f32 	%f16, [%rd23];
	mul.f32 	%f17, %f15, %f16;
	ld.global.f32 	%f18, [%rd20];
	ld.global.f32 	%f19, [%rd25];
	mul.f32 	%f20, %f18, %f19;
	sub.f32 	%f21, %f17, %f20;
	add.s64 	%rd28, %rd18, %rd19;
	st.global.f32 	[%rd28], %f21;
$L__BB4_2:
	ret;

}


// ===== COMPILED SASS (sm_100) =====

	.target	sm_100

	.elftype	@"ET_EXEC"


//--------------------- .note.nv.tkinfo           --------------------------
	.section	.note.nv.tkinfo,"",@"SHT_NOTE"
	.sectionflags	@"SHF_NOTE_NV_TKINFO"
	.tkinfo
        /*0018*/ 	.word	0x00000002
        /*0030*/ 	.string	""
        /*0030*/ 	.string	"ptxas"
        /*0030*/ 	.string	"Cuda compilation tools, release 13.0, V13.0.88"
        /*0030*/ 	.string	"Build cuda_13.0.r13.0/compiler.36424714_0"
        /*0030*/ 	.string	"-arch sm_100 -m 64 "



//--------------------- .note.nv.cuinfo           --------------------------
	.section	.note.nv.cuinfo,"",@"SHT_NOTE"
	.sectionflags	@"SHF_NOTE_NV_CUINFO"
        /*0018*/ 	.short	0x0002
        /*001a*/ 	.short	0x0064
        /*001c*/ 	.short	0x0082
	.zero		2


//--------------------- .nv.info                  --------------------------
	.section	.nv.info,"",@"SHT_CUDA_INFO"
	.align	4


	//----- nvinfo : EIATTR_REGCOUNT
	.align		4
        /*0000*/ 	.byte	0x04, 0x2f
        /*0002*/ 	.short	(.L_1 - .L_0)
	.align		4
.L_0:
        /*0004*/ 	.word	index@(_Z6vecAddPfS_S_S_S_S_i)
        /*0008*/ 	.word	0x00000014


	//----- nvinfo : EIATTR_FRAME_SIZE
	.align		4
.L_1:
        /*000c*/ 	.byte	0x04, 0x11
        /*000e*/ 	.short	(.L_3 - .L_2)
	.align		4
.L_2:
        /*0010*/ 	.word	index@(_Z6vecAddPfS_S_S_S_S_i)
        /*0014*/ 	.word	0x00000000


	//----- nvinfo : EIATTR_REGCOUNT
	.align		4
.L_3:
        /*0018*/ 	.byte	0x04, 0x2f
        /*001a*/ 	.short	(.L_5 - .L_4)
	.align		4
.L_4:
        /*001c*/ 	.word	index@(_Z6vecSubPfS_S_S_S_S_i)
        /*0020*/ 	.word	0x00000014


	//----- nvinfo : EIATTR_FRAME_SIZE
	.align		4
.L_5:
        /*0024*/ 	.byte	0x04, 0x11
        /*0026*/ 	.short	(.L_7 - .L_6)
	.align		4
.L_6:
        /*0028*/ 	.word	index@(_Z6vecSubPfS_S_S_S_S_i)
        /*002c*/ 	.word	0x00000000


	//----- nvinfo : EIATTR_REGCOUNT
	.align		4
.L_7:
        /*0030*/ 	.byte	0x04, 0x2f
        /*0032*/ 	.short	(.L_9 - .L_8)
	.align		4
.L_8:
        /*0034*/ 	.word	index@(_Z9NormalizePfS_S_i)
        /*0038*/ 	.word	0x00000016


	//----- nvinfo : EIATTR_FRAME_SIZE
	.align		4
.L_9:
        /*003c*/ 	.byte	0x04, 0x11
        /*003e*/ 	.short	(.L_11 - .L_10)
	.align		4
.L_10:
        /*0040*/ 	.word	index@($__internal_1_$__cuda_sm3x_div_rn_noftz_f32_slowpath)
        /*0044*/ 	.word	0x00000000


	//----- nvinfo : EIATTR_FRAME_SIZE
	.align		4
.L_11:
        /*0048*/ 	.byte	0x04, 0x11
        /*004a*/ 	.short	(.L_13 - .L_12)
	.align		4
.L_12:
        /*004c*/ 	.word	index@($__internal_0_$__cuda_sm20_sqrt_rn_f32_slowpath)
        /*0050*/ 	.word	0x00000000


	//----- nvinfo : EIATTR_FRAME_SIZE
	.align		4
.L_13:
        /*0054*/ 	.byte	0x04, 0x11
        /*0056*/ 	.short	(.L_15 - .L_14)
	.align		4
.L_14:
        /*0058*/ 	.word	index@(_Z9NormalizePfS_S_i)
        /*005c*/ 	.word	0x00000000


	//----- nvinfo : EIATTR_REGCOUNT
	.align		4
.L_15:
        /*0060*/ 	.byte	0x04, 0x2f
        /*0062*/ 	.short	(.L_17 - .L_16)
	.align		4
.L_16:
        /*0064*/ 	.word	index@(_Z6vecDotPfS_S_S_S_S_S_i)
        /*0068*/ 	.word	0x00000014


	//----- nvinfo : EIATTR_FRAME_SIZE
	.align		4
.L_17:
        /*006c*/ 	.byte	0x04, 0x11
        /*006e*/ 	.short	(.L_19 - .L_18)
	.align		4
.L_18:
        /*0070*/ 	.word	index@(_Z6vecDotPfS_S_S_S_S_S_i)
        /*0074*/ 	.word	0x00000000


	//----- nvinfo : EIATTR_REGCOUNT
	.align		4
.L_19:
        /*0078*/ 	.byte	0x04, 0x2f
        /*007a*/ 	.short	(.L_21 - .L_20)
	.align		4
.L_20:
        /*007c*/ 	.word	index@(_Z8vecCrossPfS_S_S_S_S_S_S_S_i)
        /*0080*/ 	.word	0x0000001a


	//----- nvinfo : EIATTR_FRAME_SIZE
	.align		4
.L_21:
        /*0084*/ 	.byte	0x04, 0x11
        /*0086*/ 	.short	(.L_23 - .L_22)
	.align		4
.L_22:
        /*0088*/ 	.word	index@(_Z8vecCrossPfS_S_S_S_S_S_S_S_i)
        /*008c*/ 	.word	0x00000000


	//----- nvinfo : EIATTR_MIN_STACK_SIZE
	.align		4
.L_23:
        /*0090*/ 	.byte	0x04, 0x12
        /*0092*/ 	.short	(.L_25 - .L_24)
	.align		4
.L_24:
        /*0094*/ 	.word	index@(_Z8vecCrossPfS_S_S_S_S_S_S_S_i)
        /*0098*/ 	.word	0x00000000


	//----- nvinfo : EIATTR_MIN_STACK_SIZE
	.align		4
.L_25:
        /*009c*/ 	.byte	0x04, 0x12
        /*009e*/ 	.short	(.L_27 - .L_26)
	.align		4
.L_26:
        /*00a0*/ 	.word	index@(_Z6vecDotPfS_S_S_S_S_S_i)
        /*00a4*/ 	.word	0x00000000


	//----- nvinfo : EIATTR_MIN_STACK_SIZE
	.align		4
.L_27:
        /*00a8*/ 	.byte	0x04, 0x12
        /*00aa*/ 	.short	(.L_29 - .L_28)
	.align		4
.L_28:
        /*00ac*/ 	.word	index@(_Z9NormalizePfS_S_i)
        /*00b0*/ 	.word	0x00000000


	//----- nvinfo : EIATTR_MIN_STACK_SIZE
	.align		4
.L_29:
        /*00b4*/ 	.byte	0x04, 0x12
        /*00b6*/ 	.short	(.L_31 - .L_30)
	.align		4
.L_30:
        /*00b8*/ 	.word	index@(_Z6vecSubPfS_S_S_S_S_i)
        /*00bc*/ 	.word	0x00000000


	//----- nvinfo : EIATTR_MIN_STACK_SIZE
	.align		4
.L_31:
        /*00c0*/ 	.byte	0x04, 0x12
        /*00c2*/ 	.short	(.L_33 - .L_32)
	.align		4
.L_32:
        /*00c4*/ 	.word	index@(_Z6vecAddPfS_S_S_S_S_i)
        /*00c8*/ 	.word	0x00000000
.L_33:


//--------------------- .nv.compat                --------------------------
	.section	.nv.compat,"",@"SHT_CUDA_COMPAT_INFO"
	.align	4
        /*0000*/ 	.byte	0x02, 0x09, 0x00, 0x00, 0x02, 0x02, 0x01, 0x00, 0x02, 0x05, 0x05, 0x00, 0x03, 0x07, 0x01, 0x01
        /*0010*/ 	.byte	0x02, 0x03, 0x00, 0x00, 0x02, 0x06, 0x01, 0x00, 0x04, 0x0b, 0x08, 0x00, 0x01, 0x00, 0x00, 0x00
        /*0020*/ 	.byte	0x00, 0x00, 0x00, 0x00


//--------------------- .nv.info._Z8vecCrossPfS_S_S_S_S_S_S_S_i --------------------------
	.section	.nv.info._Z8vecCrossPfS_S_S_S_S_S_S_S_i,"",@"SHT_CUDA_INFO"
	.sectionflags	@""
	.align	4


	//----- nvinfo : EIATTR_CUDA_API_VERSION
	.align		4
        /*0000*/ 	.byte	0x04, 0x37
        /*0002*/ 	.short	(.L_35 - .L_34)
.L_34:
        /*0004*/ 	.word	0x00000082


	//----- nvinfo : EIATTR_KPARAM_INFO
	.align		4
.L_35:
        /*0008*/ 	.byte	0x04, 0x17
        /*000a*/ 	.short	(.L_37 - .L_36)
.L_36:
        /*000c*/ 	.word	0x00000000
        /*0010*/ 	.short	0x0009
        /*0012*/ 	.short	0x0048
        /*0014*/ 	.byte	0x00, 0xf0, 0x11, 0x00


	//----- nvinfo : EIATTR_KPARAM_INFO
	.align		4
.L_37:
        /*0018*/ 	.byte	0x04, 0x17
        /*001a*/ 	.short	(.L_39 - .L_38)
.L_38:
        /*001c*/ 	.word	0x00000000
        /*0020*/ 	.short	0x0008
        /*0022*/ 	.short	0x0040
        /*0024*/ 	.byte	0x00, 0xf5, 0x21, 0x00


	//----- nvinfo : EIATTR_KPARAM_INFO
	.align		4
.L_39:
        /*0028*/ 	.byte	0x04, 0x17
        /*002a*/ 	.short	(.L_41 - .L_40)
.L_40:
        /*002c*/ 	.word	0x00000000
        /*0030*/ 	.short	0x0007
        /*0032*/ 	.short	0x0038
        /*0034*/ 	.byte	0x00, 0xf5, 0x21, 0x00


	//----- nvinfo : EIATTR_KPARAM_INFO
	.align		4
.L_41:
        /*0038*/ 	.byte	0x04, 0x17
        /*003a*/ 	.short	(.L_43 - .L_42)
.L_42:
        /*003c*/ 	.word	0x00000000
        /*0040*/ 	.short	0x0006
        /*0042*/ 	.short	0x0030
        /*0044*/ 	.byte	0x00, 0xf5, 0x21, 0x00


	//----- nvinfo : EIATTR_KPARAM_INFO
	.align		4
.L_43:
        /*0048*/ 	.byte	0x04, 0x17
        /*004a*/ 	.short	(.L_45 - .L_44)
.L_44:
        /*004c*/ 	.word	0x00000000
        /*0050*/ 	.short	0x0005
        /*0052*/ 	.short	0x0028
        /*0054*/ 	.byte	0x00, 0xf5, 0x21, 0x00


	//----- nvinfo : EIATTR_KPARAM_INFO
	.align		4
.L_45:
        /*0058*/ 	.byte	0x04, 0x17
        /*005a*/ 	.short	(.L_47 - .L_46)
.L_46:
        /*005c*/ 	.word	0x00000000
        /*0060*/ 	.short	0x0004
        /*0062*/ 	.short	0x0020
        /*0064*/ 	.byte	0x00, 0xf5, 0x21, 0x00


	//----- nvinfo : EIATTR_KPARAM_INFO
	.align		4
.L_47:
        /*0068*/ 	.byte	0x04, 0x17
        /*006a*/ 	.short	(.L_49 - .L_48)
.L_48:
        /*006c*/ 	.word	0x00000000
        /*0070*/ 	.short	0x0003
        /*0072*/ 	.short	0x0018
        /*0074*/ 	.byte	0x00, 0xf5, 0x21, 0x00


	//----- nvinfo : EIATTR_KPARAM_INFO
	.align		4
.L_49:
        /*0078*/ 	.byte	0x04, 0x17
        /*007a*/ 	.short	(.L_51 - .L_50)
.L_50:
        /*007c*/ 	.word	0x00000000
        /*0080*/ 	.short	0x0002
        /*0082*/ 	.short	0x0010
        /*0084*/ 	.byte	0x00, 0xf5, 0x21, 0x00


	//----- nvinfo : EIATTR_KPARAM_INFO
	.align		4
.L_51:
        /*0088*/ 	.byte	0x04, 0x17
        /*008a*/ 	.short	(.L_53 - .L_52)
.L_52:
        /*008c*/ 	.word	0x00000000
        /*0090*/ 	.short	0x0001
        /*0092*/ 	.short	0x0008
        /*0094*/ 	.byte	0x00, 0xf5, 0x21, 0x00


	//----- nvinfo : EIATTR_KPARAM_INFO
	.align		4
.L_53:
        /*0098*/ 	.byte	0x04, 0x17
        /*009a*/ 	.short	(.L_55 - .L_54)
.L_54:
        /*009c*/ 	.word	0x00000000
        /*00a0*/ 	.short	0x0000
        /*00a2*/ 	.short	0x0000
        /*00a4*/ 	.byte	0x00, 0xf5, 0x21, 0x00


	//----- nvinfo : EIATTR_SPARSE_MMA_MASK
	.align		4
.L_55:
        /*00a8*/ 	.byte	0x03, 0x50
        /*00aa*/ 	.short	0x0000


	//----- nvinfo : EIATTR_MAXREG_COUNT
	.align		4
        /*00ac*/ 	.byte	0x03, 0x1b
        /*00ae*/ 	.short	0x00ff


	//----- nvinfo : EIATTR_MERCURY_ISA_VERSION
	.align		4
        /*00b0*/ 	.byte	0x03, 0x5f
        /*00b2*/ 	.short	0x0101


	//----- nvinfo : EIATTR_VRC_CTA_INIT_COUNT
	.align		4
        /*00b4*/ 	.byte	0x02, 0x4a
	.zero		1
	.zero		1


	//----- nvinfo : EIATTR_EXIT_INSTR_OFFSETS
	.align		4
        /*00b8*/ 	.byte	0x04, 0x1c
        /*00ba*/ 	.short	(.L_57 - .L_56)


	//   ....[0]....
.L_56:
        /*00bc*/ 	.word	0x00000070


	//   ....[1]....
        /*00c0*/ 	.word	0x00000300


	//----- nvinfo : EIATTR_CBANK_PARAM_SIZE
	.align		4
.L_57:
        /*00c4*/ 	.byte	0x03, 0x19
        /*00c6*/ 	.short	0x004c


	//----- nvinfo : EIATTR_PARAM_CBANK
	.align		4
        /*00c8*/ 	.byte	0x04, 0x0a
        /*00ca*/ 	.short	(.L_59 - .L_58)
	.align		4
.L_58:
        /*00cc*/ 	.word	index@(.nv.constant0._Z8vecCrossPfS_S_S_S_S_S_S_S_i)
        /*00d0*/ 	.short	0x0380
        /*00d2*/ 	.short	0x004c


	//----- nvinfo : EIATTR_SW_WAR
	.align		4
.L_59:
        /*00d4*/ 	.byte	0x04, 0x36
        /*00d6*/ 	.short	(.L_61 - .L_60)
.L_60:
        /*00d8*/ 	.word	0x00000008
.L_61:


//--------------------- .nv.info._Z6vecDotPfS_S_S_S_S_S_i --------------------------
	.section	.nv.info._Z6vecDotPfS_S_S_S_S_S_i,"",@"SHT_CUDA_INFO"
	.sectionflags	@""
	.align	4


	//----- nvinfo : EIATTR_CUDA_API_VERSION
	.align		4
        /*0000*/ 	.byte	0x04, 0x37
        /*0002*/ 	.short	(.L_63 - .L_62)
.L_62:
        /*0004*/ 	.word	0x00000082


	//----- nvinfo : EIATTR_KPARAM_INFO
	.align		4
.L_63:
        /*0008*/ 	.byte	0x04, 0x17
        /*000a*/ 	.short	(.L_65 - .L_64)
.L_64:
        /*000c*/ 	.word	0x00000000
        /*0010*/ 	.short	0x0007
        /*0012*/ 	.short	0x0038
        /*0014*/ 	.byte	0x00, 0xf0, 0x11, 0x00


	//----- nvinfo : EIATTR_KPARAM_INFO
	.align		4
.L_65:
        /*0018*/ 	.byte	0x04, 0x17
        /*001a*/ 	.short	(.L_67 - .L_66)
.L_66:
        /*001c*/ 	.word	0x00000000
        /*0020*/ 	.short	0x0006
        /*0022*/ 	.short	0x0030
        /*0024*/ 	.byte	0x00, 0xf5, 0x21, 0x00


	//----- nvinfo : EIATTR_KPARAM_INFO
	.align		4
.L_67:
        /*0028*/ 	.byte	0x04, 0x17
        /*002a*/ 	.short	(.L_69 - .L_68)
.L_68:
        /*002c*/ 	.word	0x00000000
        /*0030*/ 	.short	0x0005
        /*0032*/ 	.short	0x0028
        /*0034*/ 	.byte	0x00, 0xf5, 0x21, 0x00


	//----- nvinfo : EIATTR_KPARAM_INFO
	.align		4
.L_69:
        /*0038*/ 	.byte	0x04, 0x17
        /*003a*/ 	.short	(.L_71 - .L_70)
.L_70:
        /*003c*/ 	.word	0x00000000
        /*0040*/ 	.short	0x0004
        /*0042*/ 	.short	0x0020
        /*0044*/ 	.byte	0x00, 0xf5, 0x21, 0x00


	//----- nvinfo : EIATTR_KPARAM_INFO
	.align		4
.L_71:
        /*0048*/ 	.byte	0x04, 0x17
        /*004a*/ 	.short	(.L_73 - .L_72)
.L_72:
        /*004c*/ 	.word	0x00000000
        /*0050*/ 	.short	0x0003
        /*0052*/ 	.short	0x0018
        /*0054*/ 	.byte	0x00, 0xf5, 0x21, 0x00


	//----- nvinfo : EIATTR_KPARAM_INFO
	.align		4
.L_73:
        /*0058*/ 	.byte	0x04, 0x17
        /*005a*/ 	.short	(.L_75 - .L_74)
.L_74:
        /*005c*/ 	.word	0x00000000
        /*0060*/ 	.short	0x0002
        /*0062*/ 	.short	0x0010
        /*0064*/ 	.byte	0x00, 0xf5, 0x21, 0x00


	//----- nvinfo : EIATTR_KPARAM_INFO
	.align		4
.L_75:
        /*0068*/ 	.byte	0x04, 0x17
        /*006a*/ 	.short	(.L_77 - .L_76)
.L_76:
        /*006c*/ 	.word	0x00000000
        /*0070*/ 	.short	0x0001
        /*0072*/ 	.short	0x0008
        /*0074*/ 	.byte	0x00, 0xf5, 0x21, 0x00


	//----- nvinfo : EIATTR_KPARAM_INFO
	.align		4
.L_77:
        /*0078*/ 	.byte	0x04, 0x17
        /*007a*/ 	.short	(.L_79 - .L_78)
.L_78:
        /*007c*/ 	.word	0x00000000
        /*0080*/ 	.short	0x0000
        /*0082*/ 	.short	0x0000
        /*0084*/ 	.byte	0x00, 0xf5, 0x21, 0x00


	//----- nvinfo : EIATTR_SPARSE_MMA_MASK
	.align		4
.L_79:
        /*0088*/ 	.byte	0x03, 0x50
        /*008a*/ 	.short	0x0000


	//----- nvinfo : EIATTR_MAXREG_COUNT
	.align		4
        /*008c*/ 	.byte	0x03, 0x1b
        /*008e*/ 	.short	0x00ff


	//----- nvinfo : EIATTR_NUM_BARRIERS
	.align		4
        /*0090*/ 	.byte	0x02, 0x4c
        /*0092*/ 	.byte	0x01
	.zero		1


	//----- nvinfo : EIATTR_MERCURY_ISA_VERSION
	.align		4
        /*0094*/ 	.byte	0x03, 0x5f
        /*0096*/ 	.short	0x0101


	//----- nvinfo : EIATTR_VRC_CTA_INIT_COUNT
	.align		4
        /*0098*/ 	.byte	0x02, 0x4a
	.zero		1
	.zero		1


	//----- nvinfo : EIATTR_EXIT_INSTR_OFFSETS
	.align		4
        /*009c*/ 	.byte	0x04, 0x1c
        /*009e*/ 	.short	(.L_81 - .L_80)


	//   ....[0]....
.L_80:
        /*00a0*/ 	.word	0x00000320


	//   ....[1]....
        /*00a4*/ 	.word	0x00000390


	//----- nvinfo : EIATTR_CBANK_PARAM_SIZE
	.align		4
.L_81:
        /*00a8*/ 	.byte	0x03, 0x19
        /*00aa*/ 	.short	0x003c


	//----- nvinfo : EIATTR_PARAM_CBANK
	.align		4
        /*00ac*/ 	.byte	0x04, 0x0a
        /*00ae*/ 	.short	(.L_83 - .L_82)
	.align		4
.L_82:
        /*00b0*/ 	.word	index@(.nv.constant0._Z6vecDotPfS_S_S_S_S_S_i)
        /*00b4*/ 	.short	0x0380
        /*00b6*/ 	.short	0x003c


	//----- nvinfo : EIATTR_SW_WAR
	.align		4
.L_83:
        /*00b8*/ 	.byte	0x04, 0x36
        /*00ba*/ 	.short	(.L_85 - .L_84)
.L_84:
        /*00bc*/ 	.word	0x00000008
.L_85:


//--------------------- .nv.info._Z9NormalizePfS_S_i --------------------------
	.section	.nv.info._Z9NormalizePfS_S_i,"",@"SHT_CUDA_INFO"
	.sectionflags	@""
	.align	4


	//----- nvinfo : EIATTR_CUDA_API_VERSION
	.align		4
        /*0000*/ 	.byte	0x04, 0x37
        /*0002*/ 	.short	(.L_87 - .L_86)
.L_86:
        /*0004*/ 	.word	0x00000082


	//----- nvinfo : EIATTR_KPARAM_INFO
	.align		4
.L_87:
        /*0008*/ 	.byte	0x04, 0x17
        /*000a*/ 	.short	(.L_89 - .L_88)
.L_88:
        /*000c*/ 	.word	0x00000000
        /*0010*/ 	.short	0x0003
        /*0012*/ 	.short	0x0018
        /*0014*/ 	.byte	0x00, 0xf0, 0x11, 0x00


	//----- nvinfo : EIATTR_KPARAM_INFO
	.align		4
.L_89:
        /*0018*/ 	.byte	0x04, 0x17
        /*001a*/ 	.short	(.L_91 - .L_90)
.L_90:
        /*001c*/ 	.word	0x00000000
        /*0020*/ 	.short	0x0002
        /*0022*/ 	.short	0x0010
        /*0024*/ 	.byte	0x00, 0xf5, 0x21, 0x00


	//----- nvinfo : EIATTR_KPARAM_INFO
	.align		4
.L_91:
        /*0028*/ 	.byte	0x04, 0x17
        /*002a*/ 	.short	(.L_93 - .L_92)
.L_92:
        /*002c*/ 	.word	0x00000000
        /*0030*/ 	.short	0x0001
        /*0032*/ 	.short	0x0008
        /*0034*/ 	.byte	0x00, 0xf5, 0x21, 0x00


	//----- nvinfo : EIATTR_KPARAM_INFO
	.align		4
.L_93:
        /*0038*/ 	.byte	0x04, 0x17
        /*003a*/ 	.short	(.L_95 - .L_94)
.L_94:
        /*003c*/ 	.word	0x00000000
        /*0040*/ 	.short	0x0000
        /*0042*/ 	.short	0x0000
        /*0044*/ 	.byte	0x00, 0xf5, 0x21, 0x00


	//----- nvinfo : EIATTR_SPARSE_MMA_MASK
	.align		4
.L_95:
        /*0048*/ 	.byte	0x03, 0x50
        /*004a*/ 	.short	0x0000


	//----- nvinfo : EIATTR_MAXREG_COUNT
	.align		4
        /*004c*/ 	.byte	0x03, 0x1b
        /*004e*/ 	.short	0x00ff


	//----- nvinfo : EIATTR_MERCURY_ISA_VERSION
	.align		4
        /*0050*/ 	.byte	0x03, 0x5f
        /*0052*/ 	.short	0x0101


	//----- nvinfo : EIATTR_VRC_CTA_INIT_COUNT
	.align		4
        /*0054*/ 	.byte	0x02, 0x4a
	.zero		1
	.zero		1


	//----- nvinfo : EIATTR_EXIT_INSTR_OFFSETS
	.align		4
        /*0058*/ 	.byte	0x04, 0x1c
        /*005a*/ 	.short	(.L_97 - .L_96)


	//   ....[0]....
.L_96:
        /*005c*/ 	.word	0x00000070


	//   ....[1]....
        /*0060*/ 	.word	0x00000240


	//   ....[2]....
        /*0064*/ 	.word	0x00000530


	//----- nvinfo : EIATTR_CRS_STACK_SIZE
	.align		4
.L_97:
        /*0068*/ 	.byte	0x04, 0x1e
        /*006a*/ 	.short	(.L_99 - .L_98)
.L_98:
        /*006c*/ 	.word	0x00000000


	//----- nvinfo : EIATTR_CBANK_PARAM_SIZE
	.align		4
.L_99:
        /*0070*/ 	.byte	0x03, 0x19
        /*0072*/ 	.short	0x001c


	//----- nvinfo : EIATTR_PARAM_CBANK
	.align		4
        /*0074*/ 	.byte	0x04, 0x0a
        /*0076*/ 	.short	(.L_101 - .L_100)
	.align		4
.L_100:
        /*0078*/ 	.word	index@(.nv.constant0._Z9NormalizePfS_S_i)
        /*007c*/ 	.short	0x0380
        /*007e*/ 	.short	0x001c


	//----- nvinfo : EIATTR_SW_WAR
	.align		4
.L_101:
        /*0080*/ 	.byte	0x04, 0x36
        /*0082*/ 	.short	(.L_103 - .L_102)
.L_102:
        /*0084*/ 	.word	0x00000008
.L_103:


//--------------------- .nv.info._Z6vecSubPfS_S_S_S_S_i --------------------------
	.section	.nv.info._Z6vecSubPfS_S_S_S_S_i,"",@"SHT_CUDA_INFO"
	.sectionflags	@""
	.align	4


	//----- nvinfo : EIATTR_CUDA_API_VERSION
	.align		4
        /*0000*/ 	.byte	0x04, 0x37
        /*0002*/ 	.short	(.L_105 - .L_104)
.L_104:
        /*0004*/ 	.word	0x00000082


	//----- nvinfo : EIATTR_KPARAM_INFO
	.align		4
.L_105:
        /*0008*/ 	.byte	0x04, 0x17
        /*000a*/ 	.short	(.L_107 - .L_106)
.L_106:
        /*000c*/ 	.word	0x00000000
        /*0010*/ 	.short	0x0006
        /*0012*/ 	.short	0x0030
        /*0014*/ 	.byte	0x00, 0xf0, 0x11, 0x00


	//----- nvinfo : EIATTR_KPARAM_INFO
	.align		4
.L_107:
        /*0018*/ 	.byte	0x04, 0x17
        /*001a*/ 	.short	(.L_109 - .L_108)
.L_108:
        /*001c*/ 	.word	0x00000000
        /*0020*/ 	.short	0x0005
        /*0022*/ 	.short	0x0028
        /*0024*/ 	.byte	0x00, 0xf5, 0x21, 0x00


	//----- nvinfo : EIATTR_KPARAM_INFO
	.align		4
.L_109:
        /*0028*/ 	.byte	0x04, 0x17
        /*002a*/ 	.short	(.L_111 - .L_110)
.L_110:
        /*002c*/ 	.word	0x00000000
        /*0030*/ 	.short	0x0004
        /*0032*/ 	.short	0x0020
        /*0034*/ 	.byte	0x00, 0xf5, 0x21, 0x00


	//----- nvinfo : EIATTR_KPARAM_INFO
	.align		4
.L_111:
        /*0038*/ 	.byte	0x04, 0x17
        /*003a*/ 	.short	(.L_113 - .L_112)
.L_112:
        /*003c*/ 	.word	0x00000000
        /*0040*/ 	.short	0x0003
        /*0042*/ 	.short	0x0018
        /*0044*/ 	.byte	0x00, 0xf5, 0x21, 0x00


	//----- nvinfo : EIATTR_KPARAM_INFO
	.align		4
.L_113:
        /*0048*/ 	.byte	0x04, 0x17
        /*004a*/ 	.short	(.L_115 - .L_114)
.L_114:
        /*004c*/ 	.word	0x00000000
        /*0050*/ 	.short	0x0002
        /*0052*/ 	.short	0x0010
        /*0054*/ 	.byte	0x00, 0xf5, 0x21, 0x00


	//----- nvinfo : EIATTR_KPARAM_INFO
	.align		4
.L_115:
        /*0058*/ 	.byte	0x04, 0x17
        /*005a*/ 	.short	(.L_117 - .L_116)
.L_116:
        /*005c*/ 	.word	0x00000000
        /*0060*/ 	.short	0x0001
        /*0062*/ 	.short	0x0008
        /*0064*/ 	.byte	0x00, 0xf5, 0x21, 0x00


	//----- nvinfo : EIATTR_KPARAM_INFO
	.align		4
.L_117:
        /*0068*/ 	.byte	0x04, 0x17
        /*006a*/ 	.short	(.L_119 - .L_118)
.L_118:
        /*006c*/ 	.word	0x00000000
        /*0070*/ 	.short	0x0000
        /*0072*/ 	.short	0x0000
        /*0074*/ 	.byte	0x00, 0xf5, 0x21, 0x00


	//----- nvinfo : EIATTR_SPARSE_MMA_MASK
	.align		4
.L_119:
        /*0078*/ 	.byte	0x03, 0x50
        /*007a*/ 	.short	0x0000


	//----- nvinfo : EIATTR_MAXREG_COUNT
	.align		4
        /*007c*/ 	.byte	0x03, 0x1b
        /*007e*/ 	.short	0x00ff


	//----- nvinfo : EIATTR_MERCURY_ISA_VERSION
	.align		4
        /*0080*/ 	.byte	0x03, 0x5f
        /*0082*/ 	.short	0x0101


	//----- nvinfo : EIATTR_VRC_CTA_INIT_COUNT
	.align		4
        /*0084*/ 	.byte	0x02, 0x4a
	.zero		1
	.zero		1


	//----- nvinfo : EIATTR_EXIT_INSTR_OFFSETS
	.align		4
        /*0088*/ 	.byte	0x04, 0x1c
        /*008a*/ 	.short	(.L_121 - .L_120)


	//   ....[0]....
.L_120:
        /*008c*/ 	.word	0x00000070


	//   ....[1]....
        /*0090*/ 	.word	0x00000210


	//----- nvinfo : EIATTR_CBANK_PARAM_SIZE
	.align		4
.L_121:
        /*0094*/ 	.byte	0x03, 0x19
        /*0096*/ 	.short	0x0034


	//----- nvinfo : EIATTR_PARAM_CBANK
	.align		4
        /*0098*/ 	.byte	0x04, 0x0a
        /*009a*/ 	.short	(.L_123 - .L_122)
	.align		4
.L_122:
        /*009c*/ 	.word	index@(.nv.constant0._Z6vecSubPfS_S_S_S_S_i)
        /*00a0*/ 	.short	0x0380
        /*00a2*/ 	.short	0x0034


	//----- nvinfo : EIATTR_SW_WAR
	.align		4
.L_123:
        /*00a4*/ 	.byte	0x04, 0x36
        /*00a6*/ 	.short	(.L_125 - .L_124)
.L_124:
        /*00a8*/ 	.word	0x00000008
.L_125:


//--------------------- .nv.info._Z6vecAddPfS_S_S_S_S_i --------------------------
	.section	.nv.info._Z6vecAddPfS_S_S_S_S_i,"",@"SHT_CUDA_INFO"
	.sectionflags	@""
	.align	4


	//----- nvinfo : EIATTR_CUDA_API_VERSION
	.align		4
        /*0000*/ 	.byte	0x04, 0x37
        /*0002*/ 	.short	(.L_127 - .L_126)
.L_126:
        /*0004*/ 	.word	0x00000082


	//----- nvinfo : EIATTR_KPARAM_INFO
	.align		4
.L_127:
        /*0008*/ 	.byte	0x04, 0x17
        /*000a*/ 	.short	(.L_129 - .L_128)
.L_128:
        /*000c*/ 	.word	0x00000000
        /*0010*/ 	.short	0x0006
        /*0012*/ 	.short	0x0030
        /*0014*/ 	.byte	0x00, 0xf0, 0x11, 0x00


	//----- nvinfo : EIATTR_KPARAM_INFO
	.align		4
.L_129:
        /*0018*/ 	.byte	0x04, 0x17
        /*001a*/ 	.short	(.L_131 - .L_130)
.L_130:
        /*001c*/ 	.word	0x00000000
        /*0020*/ 	.short	0x0005
        /*0022*/ 	.short	0x0028
        /*0024*/ 	.byte	0x00, 0xf5, 0x21, 0x00


	//----- nvinfo : EIATTR_KPARAM_INFO
	.align		4
.L_131:
        /*0028*/ 	.byte	0x04, 0x17
        /*002a*/ 	.short	(.L_133 - .L_132)
.L_132:
        /*002c*/ 	.word	0x00000000
        /*0030*/ 	.short	0x0004
        /*0032*/ 	.short	0x0020
        /*0034*/ 	.byte	0x00, 0xf5, 0x21, 0x00


	//----- nvinfo : EIATTR_KPARAM_INFO
	.align		4
.L_133:
        /*0038*/ 	.byte	0x04, 0x17
        /*003a*/ 	.short	(.L_135 - .L_134)
.L_134:
        /*003c*/ 	.word	0x00000000
        /*0040*/ 	.short	0x0003
        /*0042*/ 	.short	0x0018
        /*0044*/ 	.byte	0x00, 0xf5, 0x21, 0x00


	//----- nvinfo : EIATTR_KPARAM_INFO
	.align		4
.L_135:
        /*0048*/ 	.byte	0x04, 0x17
        /*004a*/ 	.short	(.L_137 - .L_136)
.L_136:
        /*004c*/ 	.word	0x00000000
        /*0050*/ 	.short	0x0002
        /*0052*/ 	.short	0x0010
        /*0054*/ 	.byte	0x00, 0xf5, 0x21, 0x00


	//----- nvinfo : EIATTR_KPARAM_INFO
	.align		4
.L_137:
        /*0058*/ 	.byte	0x04, 0x17
        /*005a*/ 	.short	(.L_139 - .L_138)
.L_138:
        /*005c*/ 	.word	0x00000000
        /*0060*/ 	.short	0x0001
        /*0062*/ 	.short	0x0008
        /*0064*/ 	.byte	0x00, 0xf5, 0x21, 0x00


	//----- nvinfo : EIATTR_KPARAM_INFO
	.align		4
.L_139:
        /*0068*/ 	.byte	0x04, 0x17
        /*006a*/ 	.short	(.L_141 - .L_140)
.L_140:
        /*006c*/ 	.word	0x00000000
        /*0070*/ 	.short	0x0000
        /*0072*/ 	.short	0x0000
        /*0074*/ 	.byte	0x00, 0xf5, 0x21, 0x00


	//----- nvinfo : EIATTR_SPARSE_MMA_MASK
	.align		4
.L_141:
        /*0078*/ 	.byte	0x03, 0x50
        /*007a*/ 	.short	0x0000


	//----- nvinfo : EIATTR_MAXREG_COUNT
	.align		4
        /*007c*/ 	.byte	0x03, 0x1b
        /*007e*/ 	.short	0x00ff


	//----- nvinfo : EIATTR_MERCURY_ISA_VERSION
	.align		4
        /*0080*/ 	.byte	0x03, 0x5f
        /*0082*/ 	.short	0x0101


	//----- nvinfo : EIATTR_VRC_CTA_INIT_COUNT
	.align		4
        /*0084*/ 	.byte	0x02, 0x4a
	.zero		1
	.zero		1


	//----- nvinfo : EIATTR_EXIT_INSTR_OFFSETS
	.align		4
        /*0088*/ 	.byte	0x04, 0x1c
        /*008a*/ 	.short	(.L_143 - .L_142)


	//   ....[0]....
.L_142:
        /*008c*/ 	.word	0x00000070


	//   ....[1]....
        /*0090*/ 	.word	0x00000210


	//----- nvinfo : EIATTR_CBANK_PARAM_SIZE
	.align		4
.L_143:
        /*0094*/ 	.byte	0x03, 0x19
        /*0096*/ 	.short	0x0034


	//----- nvinfo : EIATTR_PARAM_CBANK
	.align		4
        /*0098*/ 	.byte	0x04, 0x0a
        /*009a*/ 	.short	(.L_145 - .L_144)
	.align		4
.L_144:
        /*009c*/ 	.word	index@(.nv.constant0._Z6vecAddPfS_S_S_S_S_i)
        /*00a0*/ 	.short	0x0380
        /*00a2*/ 	.short	0x0034


	//----- nvinfo : EIATTR_SW_WAR
	.align		4
.L_145:
        /*00a4*/ 	.byte	0x04, 0x36
        /*00a6*/ 	.short	(.L_147 - .L_146)
.L_146:
        /*00a8*/ 	.word	0x00000008
.L_147:


//--------------------- .nv.callgraph             --------------------------
	.section	.nv.callgraph,"",@"SHT_CUDA_CALLGRAPH"
	.align	4
	.sectionentsize	8
	.align		4
        /*0000*/ 	.word	0x00000000
	.align		4
        /*0004*/ 	.word	0xffffffff
	.align		4
        /*0008*/ 	.word	0x00000000
	.align		4
        /*000c*/ 	.word	0xfffffffe
	.align		4
        /*0010*/ 	.word	0x00000000
	.align		4
        /*0014*/ 	.word	0xfffffffd
	.align		4
        /*0018*/ 	.word	0x00000000
	.align		4
        /*001c*/ 	.word	0xfffffffc


//--------------------- .text._Z8vecCrossPfS_S_S_S_S_S_S_S_i --------------------------
	.section	.text._Z8vecCrossPfS_S_S_S_S_S_S_S_i,"ax",@progbits
	.align	128
        .global         _Z8vecCrossPfS_S_S_S_S_S_S_S_i
        .type           _Z8vecCrossPfS_S_S_S_S_S_S_S_i,@function
        .size           _Z8vecCrossPfS_S_S_S_S_S_S_S_i,(.L_x_30 - _Z8vecCrossPfS_S_S_S_S_S_S_S_i)
        .other          _Z8vecCrossPfS_S_S_S_S_S_S_S_i,@"STO_CUDA_ENTRY STV_DEFAULT"
_Z8vecCrossPfS_S_S_S_S_S_S_S_i:
.text._Z8vecCrossPfS_S_S_S_S_S_S_S_i:
[----:B------:R-:W-:Y:S01]  /*0000*/  LDC R1, c[0x0][0x37c] ;  /* 0x0000df00ff017b82 */ /* 0x000fe20000000800 */
[----:B------:R-:W0:Y:S07]  /*0010*/  S2R R3, SR_TID.X ;  /* 0x0000000000037919 */ /* 0x000e2e0000002100 */
[----:B------:R-:W0:Y:S01]  /*0020*/  S2UR UR4, SR_CTAID.X ;  /* 0x00000000000479c3 */ /* 0x000e220000002500 */
[----:B------:R-:W1:Y:S07]  /*0030*/  LDCU UR5, c[0x0][0x3c8] ;  /* 0x00007900ff0577ac */ /* 0x000e6e0008000800 */
[----:B------:R-:W0:Y:S02]  /*0040*/  LDC R0, c[0x0][0x360] ;  /* 0x0000d800ff007b82 */ /* 0x000e240000000800 */
[----:B0-----:R-:W-:-:S05]  /*0050*/  IMAD R0, R0, UR4, R3 ;  /* 0x0000000400007c24 */ /* 0x001fca000f8e0203 */
[----:B-1----:R-:W-:-:S13]  /*0060*/  ISETP.GE.AND P0, PT, R0, UR5, PT ;  /* 0x0000000500007c0c */ /* 0x002fda000bf06270 */
[----:B------:R-:W-:Y:S05]  /*0070*/  @P0 EXIT ;  /* 0x000000000000094d */ /* 0x000fea0003800000 */
[----:B------:R-:W0:Y:S01]  /*0080*/  LDC.64 R6, c[0x0][0x390] ;  /* 0x0000e400ff067b82 */ /* 0x000e220000000a00 */
[----:B------:R-:W1:Y:S07]  /*0090*/  LDCU.64 UR4, c[0x0][0x358] ;  /* 0x00006b00ff0477ac */ /* 0x000e6e0008000a00 */
[----:B------:R-:W2:Y:S08]  /*00a0*/  LDC.64 R2, c[0x0][0x3a0] ;  /* 0x0000e800ff027b82 */ /* 0x000eb00000000a00 */
[----:B------:R-:W3:Y:S08]  /*00b0*/  LDC.64 R4, c[0x0][0x388] ;  /* 0x0000e200ff047b82 */ /* 0x000ef00000000a00 */
[----:B------:R-:W4:Y:S01]  /*00c0*/  LDC.64 R8, c[0x0][0x3a8] ;  /* 0x0000ea00ff087b82 */ /* 0x000f220000000a00 */
[----:B0-----:R-:W-:-:S05]  /*00d0*/  IMAD.WIDE R6, R0, 0x4, R6 ;  /* 0x0000000400067825 */ /* 0x001fca00078e0206 */
[----:B-1----:R-:W5:Y:S01]  /*00e0*/  LDG.E R18, desc[UR4][R6.64] ;  /* 0x0000000406127981 */ /* 0x002f62000c1e1900 */
[C---:B--2---:R-:W-:Y:S01]  /*00f0*/  IMAD.WIDE R2, R0.reuse, 0x4, R2 ;  /* 0x0000000400027825 */ /* 0x044fe200078e0202 */
[----:B------:R-:W0:Y:S04]  /*0100*/  LDC.64 R14, c[0x0][0x3b0] ;  /* 0x0000ec00ff0e7b82 */ /* 0x000e280000000a00 */
[----:B------:R-:W5:Y:S01]  /*0110*/  LDG.E R19, desc[UR4][R2.64] ;  /* 0x0000000402137981 */ /* 0x000f62000c1e1900 */
[----:B---3--:R-:W-:-:S03]  /*0120*/  IMAD.WIDE R4, R0, 0x4, R4 ;  /* 0x0000000400047825 */ /* 0x008fc600078e0204 */
[----:B------:R-:W1:Y:S02]  /*0130*/  LDC.64 R12, c[0x0][0x380] ;  /* 0x0000e000ff0c7b82 */ /* 0x000e640000000a00 */
[----:B------:R-:W2:Y:S01]  /*0140*/  LDG.E R16, desc[UR4][R4.64] ;  /* 0x0000000404107981 */ /* 0x000ea2000c1e1900 */
[----:B----4-:R-:W-:-:S05]  /*0150*/  IMAD.WIDE R8, R0, 0x4, R8 ;  /* 0x0000000400087825 */ /* 0x010fca00078e0208 */
[----:B------:R-:W3:Y:S01]  /*0160*/  LDC.64 R10, c[0x0][0x398] ;  /* 0x0000e600ff0a7b82 */ /* 0x000ee20000000a00 */
[----:B------:R-:W2:Y:S01]  /*0170*/  LDG.E R17, desc[UR4][R8.64] ;  /* 0x0000000408117981 */ /* 0x000ea2000c1e1900 */
[----:B0-----:R-:W-:-:S04]  /*0180*/  IMAD.WIDE R14, R0, 0x4, R14 ;  /* 0x00000004000e7825 */ /* 0x001fc800078e020e */
[----:B-1----:R-:W-:-:S04]  /*0190*/  IMAD.WIDE R12, R0, 0x4, R12 ;  /* 0x00000004000c7825 */ /* 0x002fc800078e020c */
[----:B---3--:R-:W-:-:S04]  /*01a0*/  IMAD.WIDE R10, R0, 0x4, R10 ;  /* 0x00000004000a7825 */ /* 0x008fc800078e020a */
[----:B-----5:R-:W-:-:S04]  /*01b0*/  FMUL R19, R18, R19 ;  /* 0x0000001312137220 */ /* 0x020fc80000400000 */
[----:B--2---:R-:W-:Y:S02]  /*01c0*/  FFMA R19, R16, R17, -R19 ;  /* 0x0000001110137223 */ /* 0x004fe40000000813 */
[----:B------:R-:W0:Y:S03]  /*01d0*/  LDC.64 R16, c[0x0][0x3b8] ;  /* 0x0000ee00ff107b82 */ /* 0x000e260000000a00 */
[----:B------:R1:W-:Y:S04]  /*01e0*/  STG.E desc[UR4][R14.64], R19 ;  /* 0x000000130e007986 */ /* 0x0003e8000c101904 */
[----:B------:R-:W2:Y:S04]  /*01f0*/  LDG.E R23, desc[UR4][R8.64] ;  /* 0x0000000408177981 */ /* 0x000ea8000c1e1900 */
[----:B------:R-:W2:Y:S04]  /*0200*/  LDG.E R18, desc[UR4][R12.64] ;  /* 0x000000040c127981 */ /* 0x000ea8000c1e1900 */
[----:B------:R-:W3:Y:S04]  /*0210*/  LDG.E R6, desc[UR4][R6.64] ;  /* 0x0000000406067981 */ /* 0x000ee8000c1e1900 */
[----:B------:R-:W3:Y:S01]  /*0220*/  LDG.E R21, desc[UR4][R10.64] ;  /* 0x000000040a157981 */ /* 0x000ee2000c1e1900 */
[----:B0-----:R-:W-:-:S04]  /*0230*/  IMAD.WIDE R16, R0, 0x4, R16 ;  /* 0x0000000400107825 */ /* 0x001fc800078e0210 */
[----:B--2---:R-:W-:-:S04]  /*0240*/  FMUL R23, R18, R23 ;  /* 0x0000001712177220 */ /* 0x004fc80000400000 */
[----:B---3--:R-:W-:Y:S02]  /*0250*/  FFMA R21, R6, R21, -R23 ;  /* 0x0000001506157223 */ /* 0x008fe40000000817 */
[----:B------:R-:W0:Y:S03]  /*0260*/  LDC.64 R6, c[0x0][0x3c0] ;  /* 0x0000f000ff067b82 */ /* 0x000e260000000a00 */
[----:B------:R-:W-:Y:S04]  /*0270*/  STG.E desc[UR4][R16.64], R21 ;  /* 0x0000001510007986 */ /* 0x000fe8000c101904 */
[----:B------:R-:W2:Y:S04]  /*0280*/  LDG.E R4, desc[UR4][R4.64] ;  /* 0x0000000404047981 */ /* 0x000ea8000c1e1900 */
[----:B-1----:R-:W2:Y:S04]  /*0290*/  LDG.E R15, desc[UR4][R10.64] ;  /* 0x000000040a0f7981 */ /* 0x002ea8000c1e1900 */
[----:B------:R-:W3:Y:S04]  /*02a0*/  LDG.E R8, desc[UR4][R12.64] ;  /* 0x000000040c087981 */ /* 0x000ee8000c1e1900 */
[----:B------:R-:W3:Y:S01]  /*02b0*/  LDG.E R3, desc[UR4][R2.64] ;  /* 0x0000000402037981 */ /* 0x000ee2000c1e1900 */
[----:B0-----:R-:W-:-:S04]  /*02c0*/  IMAD.WIDE R6, R0, 0x4, R6 ;  /* 0x0000000400067825 */ /* 0x001fc800078e0206 */
[----:B--2---:R-:W-:-:S04]  /*02d0*/  FMUL R15, R4, R15 ;  /* 0x0000000f040f7220 */ /* 0x004fc80000400000 */
[----:B---3--:R-:W-:-:S05]  /*02e0*/  FFMA R15, R8, R3, -R15 ;  /* 0x00000003080f7223 */ /* 0x008fca000000080f */
[----:B------:R-:W-:Y:S01]  /*02f0*/  STG.E desc[UR4][R6.64], R15 ;  /* 0x0000000f06007986 */ /* 0x000fe2000c101904 */
[----:B------:R-:W-:Y:S05]  /*0300*/  EXIT ;  /* 0x000000000000794d */ /* 0x000fea0003800000 */
.L_x_0:
[----:B------:R-:W-:-:S00]  /*0310*/  BRA `(.L_x_0) ;  /* 0xfffffffc00fc7947 */ /* 0x000fc0000383ffff */
[----:B------:R-:W-:-:S00]  /*0320*/  NOP ;  /* 0x0000000000007918 */ /* 0x000fc00000000000 */
        /* <DEDUP_REMOVED lines=13> */
.L_x_30:


//--------------------- .text._Z6vecDotPfS_S_S_S_S_S_i --------------------------
	.section	.text._Z6vecDotPfS_S_S_S_S_S_i,"ax",@progbits
	.align	128
        .global         _Z6vecDotPfS_S_S_S_S_S_i
        .type           _Z6vecDotPfS_S_S_S_S_S_i,@function
        .size           _Z6vecDotPfS_S_S_S_S_S_i,(.L_x_31 - _Z6vecDotPfS_S_S_S_S_S_i)
        .other          _Z6vecDotPfS_S_S_S_S_S_i,@"STO_CUDA_ENTRY STV_DEFAULT"
_Z6vecDotPfS_S_S_S_S_S_i:
.text._Z6vecDotPfS_S_S_S_S_S_i:
[----:B------:R-:W-:Y:S01]  /*0000*/  LDC R1, c[0x0][0x37c] ;  /* 0x0000df00ff017b82 */ /* 0x000fe20000000800 */
[----:B------:R-:W0:Y:S07]  /*0010*/  S2R R0, SR_TID.X ;  /* 0x0000000000007919 */ /* 0x000e2e0000002100 */
[----:B------:R-:W0:Y:S01]  /*0020*/  S2UR UR4, SR_CTAID.X ;  /* 0x00000000000479c3 */ /* 0x000e220000002500 */
[----:B------:R-:W1:Y:S01]  /*0030*/  LDCU UR5, c[0x0][0x3b8] ;  /* 0x00007700ff0577ac */ /* 0x000e620008000800 */
[----:B------:R-:W2:Y:S06]  /*0040*/  LDCU.64 UR6, c[0x0][0x358] ;  /* 0x00006b00ff0677ac */ /* 0x000eac0008000a00 */
[----:B------:R-:W0:Y:S08]  /*0050*/  LDC R5, c[0x0][0x360] ;  /* 0x0000d800ff057b82 */ /* 0x000e300000000800 */
[----:B------:R-:W3:Y:S08]  /*0060*/  LDC.64 R12, c[0x0][0x388] ;  /* 0x0000e200ff0c7b82 */ /* 0x000ef00000000a00 */
[----:B------:R-:W4:Y:S08]  /*0070*/  LDC.64 R14, c[0x0][0x3a0] ;  /* 0x0000e800ff0e7b82 */ /* 0x000f300000000a00 */
[----:B------:R-:W5:Y:S01]  /*0080*/  LDC.64 R8, c[0x0][0x380] ;  /* 0x0000e000ff087b82 */ /* 0x000f620000000a00 */
[----:B0-----:R-:W-:-:S05]  /*0090*/  IMAD R17, R5, UR4, R0 ;  /* 0x0000000405117c24 */ /* 0x001fca000f8e0200 */
[C---:B-1----:R-:W-:Y:S02]  /*00a0*/  ISETP.GE.AND P1, PT, R17.reuse, UR5, PT ;  /* 0x0000000511007c0c */ /* 0x042fe4000bf26270 */
[----:B------:R-:W0:Y:S08]  /*00b0*/  LDC.64 R10, c[0x0][0x398] ;  /* 0x0000e600ff0a7b82 */ /* 0x000e300000000a00 */
[----:B------:R-:W1:Y:S03]  /*00c0*/  LDC.64 R6, c[0x0][0x390] ;  /* 0x0000e400ff067b82 */ /* 0x000e660000000a00 */
[----:B---3--:R-:W-:-:S04]  /*00d0*/  @!P1 IMAD.WIDE R12, R17, 0x4, R12 ;  /* 0x00000004110c9825 */ /* 0x008fc800078e020c */
[C---:B----4-:R-:W-:Y:S01]  /*00e0*/  @!P1 IMAD.WIDE R14, R17.reuse, 0x4, R14 ;  /* 0x00000004110e9825 */ /* 0x050fe200078e020e */
[----:B------:R-:W3:Y:S01]  /*00f0*/  LDC.64 R2, c[0x0][0x3a8] ;  /* 0x0000ea00ff027b82 */ /* 0x000ee20000000a00 */
[----:B--2---:R-:W2:Y:S02]  /*0100*/  @!P1 LDG.E R12, desc[UR6][R12.64] ;  /* 0x000000060c0c9981 */ /* 0x004ea4000c1e1900 */
[C---:B-----5:R-:W-:Y:S02]  /*0110*/  @!P1 IMAD.WIDE R8, R17.reuse, 0x4, R8 ;  /* 0x0000000411089825 */ /* 0x060fe400078e0208 */
[----:B------:R-:W2:Y:S02]  /*0120*/  @!P1 LDG.E R15, desc[UR6][R14.64] ;  /* 0x000000060e0f9981 */ /* 0x000ea4000c1e1900 */
[C---:B0-----:R-:W-:Y:S02]  /*0130*/  @!P1 IMAD.WIDE R10, R17.reuse, 0x4, R10 ;  /* 0x00000004110a9825 */ /* 0x041fe400078e020a */
[----:B------:R-:W4:Y:S04]  /*0140*/  @!P1 LDG.E R8, desc[UR6][R8.64] ;  /* 0x0000000608089981 */ /* 0x000f28000c1e1900 */
[----:B------:R-:W4:Y:S01]  /*0150*/  @!P1 LDG.E R11, desc[UR6][R10.64] ;  /* 0x000000060a0b9981 */ /* 0x000f22000c1e1900 */
[----:B-1----:R-:W-:-:S06]  /*0160*/  @!P1 IMAD.WIDE R6, R17, 0x4, R6 ;  /* 0x0000000411069825 */ /* 0x002fcc00078e0206 */
[----:B------:R0:W5:Y:S01]  /*0170*/  @!P1 LDG.E R6, desc[UR6][R6.64] ;  /* 0x0000000606069981 */ /* 0x000162000c1e1900 */
[----:B---3--:R-:W-:-:S06]  /*0180*/  @!P1 IMAD.WIDE R2, R17, 0x4, R2 ;  /* 0x0000000411029825 */ /* 0x008fcc00078e0202 */
[----:B------:R-:W5:Y:S01]  /*0190*/  @!P1 LDG.E R2, desc[UR6][R2.64] ;  /* 0x0000000602029981 */ /* 0x000f62000c1e1900 */
[----:B------:R-:W1:Y:S01]  /*01a0*/  S2UR UR5, SR_CgaCtaId ;  /* 0x00000000000579c3 */ /* 0x000e620000008800 */
[----:B------:R-:W-:Y:S01]  /*01b0*/  UMOV UR4, 0x400 ;  /* 0x0000040000047882 */ /* 0x000fe20000000000 */
[----:B------:R-:W-:Y:S01]  /*01c0*/  HFMA2 R4, -RZ, RZ, 0, 0 ;  /* 0x00000000ff047431 */ /* 0x000fe200000001ff */
[----:B------:R-:W-:Y:S01]  /*01d0*/  ISETP.GE.U32.AND P0, PT, R5, 0x2, PT ;  /* 0x000000020500780c */ /* 0x000fe20003f06070 */
[----:B-1----:R-:W-:-:S06]  /*01e0*/  ULEA UR4, UR5, UR4, 0x18 ;  /* 0x0000000405047291 */ /* 0x002fcc000f8ec0ff */
[----:B0-----:R-:W-:Y:S01]  /*01f0*/  LEA R7, R0, UR4, 0x2 ;  /* 0x0000000400077c11 */ /* 0x001fe2000f8e10ff */
[----:B--2---:R-:W-:-:S04]  /*0200*/  @!P1 FMUL R13, R12, R15 ;  /* 0x0000000f0c0d9220 */ /* 0x004fc80000400000 */
[----:B----4-:R-:W-:-:S04]  /*0210*/  @!P1 FFMA R13, R8, R11, R13 ;  /* 0x0000000b080d9223 */ /* 0x010fc8000000000d */
[----:B-----5:R-:W-:Y:S01]  /*0220*/  @!P1 FFMA R4, R6, R2, R13 ;  /* 0x0000000206049223 */ /* 0x020fe2000000000d */
[----:B------:R-:W-:-:S04]  /*0230*/  ISETP.NE.AND P1, PT, R0, RZ, PT ;  /* 0x000000ff0000720c */ /* 0x000fc80003f25270 */
[----:B------:R0:W-:Y:S01]  /*0240*/  STS [R7], R4 ;  /* 0x0000000407007388 */ /* 0x0001e20000000800 */
[----:B------:R-:W-:Y:S06]  /*0250*/  BAR.SYNC.DEFER_BLOCKING 0x0 ;  /* 0x0000000000007b1d */ /* 0x000fec0000010000 */
[----:B------:R-:W-:Y:S05]  /*0260*/  @!P0 BRA `(.L_x_1) ;  /* 0x00000000002c8947 */ /* 0x000fea0003800000 */
.L_x_2:
[----:B------:R-:W-:-:S04]  /*0270*/  SHF.R.U32.HI R6, RZ, 0x1, R5 ;  /* 0x00000001ff067819 */ /* 0x000fc80000011605 */
[----:B------:R-:W-:-:S13]  /*0280*/  ISETP.GE.U32.AND P0, PT, R0, R6, PT ;  /* 0x000000060000720c */ /* 0x000fda0003f06070 */
[----:B------:R-:W-:Y:S01]  /*0290*/  @!P0 LEA R2, R6, R7, 0x2 ;  /* 0x0000000706028211 */ /* 0x000fe200078e10ff */
[----:B------:R-:W-:Y:S05]  /*02a0*/  @!P0 LDS R3, [R7] ;  /* 0x0000000007038984 */ /* 0x000fea0000000800 */
[----:B------:R-:W0:Y:S02]  /*02b0*/  @!P0 LDS R2, [R2] ;  /* 0x0000000002028984 */ /* 0x000e240000000800 */
[----:B0-----:R-:W-:-:S05]  /*02c0*/  @!P0 FADD R4, R2, R3 ;  /* 0x0000000302048221 */ /* 0x001fca0000000000 */
[----:B------:R1:W-:Y:S01]  /*02d0*/  @!P0 STS [R7], R4 ;  /* 0x0000000407008388 */ /* 0x0003e20000000800 */
[----:B------:R-:W-:Y:S01]  /*02e0*/  BAR.SYNC.DEFER_BLOCKING 0x0 ;  /* 0x0000000000007b1d */ /* 0x000fe20000010000 */
[----:B------:R-:W-:Y:S02]  /*02f0*/  ISETP.GT.U32.AND P0, PT, R5, 0x3, PT ;  /* 0x000000030500780c */ /* 0x000fe40003f04070 */
[----:B------:R-:W-:-:S11]  /*0300*/  MOV R5, R6 ;  /* 0x0000000600057202 */ /* 0x000fd60000000f00 */
[----:B-1----:R-:W-:Y:S05]  /*0310*/  @P0 BRA `(.L_x_2) ;  /* 0xfffffffc00d40947 */ /* 0x002fea000383ffff */
.L_x_1:
[----:B------:R-:W-:Y:S05]  /*0320*/  @P1 EXIT ;  /* 0x000000000000194d */ /* 0x000fea0003800000 */
[----:B------:R-:W1:Y:S01]  /*0330*/  S2UR UR5, SR_CgaCtaId ;  /* 0x00000000000579c3 */ /* 0x000e620000008800 */
[----:B------:R-:W-:-:S07]  /*0340*/  UMOV UR4, 0x400 ;  /* 0x0000040000047882 */ /* 0x000fce0000000000 */
[----:B------:R-:W2:Y:S01]  /*0350*/  LDC.64 R2, c[0x0][0x3b0] ;  /* 0x0000ec00ff027b82 */ /* 0x000ea20000000a00 */
[----:B-1----:R-:W-:-:S09]  /*0360*/  ULEA UR4, UR5, UR4, 0x18 ;  /* 0x0000000405047291 */ /* 0x002fd2000f8ec0ff */
[----:B------:R-:W2:Y:S04]  /*0370*/  LDS R5, [UR4] ;  /* 0x00000004ff057984 */ /* 0x000ea80008000800 */
[----:B--2---:R-:W-:Y:S01]  /*0380*/  REDG.E.ADD.F32.FTZ.RN.STRONG.GPU desc[UR6][R2.64], R5 ;  /* 0x00000005020079a6 */ /* 0x004fe2000c12f306 */
[----:B------:R-:W-:Y:S05]  /*0390*/  EXIT ;  /* 0x000000000000794d */ /* 0x000fea0003800000 */
.L_x_3:
        /* <DEDUP_REMOVED lines=14> */
.L_x_31:


//--------------------- .text._Z9NormalizePfS_S_i --------------------------
	.section	.text._Z9NormalizePfS_S_i,"ax",@progbits
	.align	128
        .global         _Z9NormalizePfS_S_i
        .type           _Z9NormalizePfS_S_i,@function
        .size           _Z9NormalizePfS_S_i,(.L_x_29 - _Z9NormalizePfS_S_i)
        .other          _Z9NormalizePfS_S_i,@"STO_CUDA_ENTRY STV_DEFAULT"
_Z9NormalizePfS_S_i:
.text._Z9NormalizePfS_S_i:
        /* <DEDUP_REMOVED lines=11> */
[----:B------:R-:W3:Y:S01]  /*00b0*/  LDC.64 R4, c[0x0][0x390] ;  /* 0x0000e400ff047b82 */ /* 0x000ee20000000a00 */
[----:B0-----:R-:W-:-:S05]  /*00c0*/  IMAD.WIDE R6, R3, 0x4, R6 ;  /* 0x0000000403067825 */ /* 0x001fca00078e0206 */
[----:B-1----:R-:W4:Y:S01]  /*00d0*/  LDG.E R2, desc[UR4][R6.64] ;  /* 0x0000000406027981 */ /* 0x002f22000c1e1900 */
[----:B--2---:R-:W-:-:S05]  /*00e0*/  IMAD.WIDE R8, R3, 0x4, R8 ;  /* 0x0000000403087825 */ /* 0x004fca00078e0208 */
[----:B------:R-:W2:Y:S01]  /*00f0*/  LDG.E R0, desc[UR4][R8.64] ;  /* 0x0000000408007981 */ /* 0x000ea2000c1e1900 */
[----:B---3--:R-:W-:-:S05]  /*0100*/  IMAD.WIDE R4, R3, 0x4, R4 ;  /* 0x0000000403047825 */ /* 0x008fca00078e0204 */
[----:B------:R-:W3:Y:S01]  /*0110*/  LDG.E R10, desc[UR4][R4.64] ;  /* 0x00000004040a7981 */ /* 0x000ee2000c1e1900 */
[----:B------:R-:W-:Y:S01]  /*0120*/  BSSY.RECONVERGENT B0, `(.L_x_4) ;  /* 0x0000010000007945 */ /* 0x000fe20003800200 */
[----:B----4-:R-:W-:-:S04]  /*0130*/  FMUL R3, R2, R2 ;  /* 0x0000000202037220 */ /* 0x010fc80000400000 */
[----:B--2---:R-:W-:-:S04]  /*0140*/  FFMA R3, R0, R0, R3 ;  /* 0x0000000000037223 */ /* 0x004fc80000000003 */
[----:B---3--:R-:W-:-:S04]  /*0150*/  FFMA R2, R10, R10, R3 ;  /* 0x0000000a0a027223 */ /* 0x008fc80000000003 */
[----:B------:R-:W-:Y:S01]  /*0160*/  VIADD R10, R2, 0xf3000000 ;  /* 0xf3000000020a7836 */ /* 0x000fe20000000000 */
[----:B------:R0:W1:Y:S04]  /*0170*/  MUFU.RSQ R3, R2 ;  /* 0x0000000200037308 */ /* 0x0000680000001400 */
[----:B------:R-:W-:-:S13]  /*0180*/  ISETP.GT.U32.AND P0, PT, R10, 0x727fffff, PT ;  /* 0x727fffff0a00780c */ /* 0x000fda0003f04070 */
[----:B01----:R-:W-:Y:S05]  /*0190*/  @!P0 BRA `(.L_x_5) ;  /* 0x0000000000108947 */ /* 0x003fea0003800000 */
[----:B------:R-:W-:-:S07]  /*01a0*/  MOV R14, 0x1c0 ;  /* 0x000001c0000e7802 */ /* 0x000fce0000000f00 */
[----:B------:R-:W-:Y:S05]  /*01b0*/  CALL.REL.NOINC `($__internal_0_$__cuda_sm20_sqrt_rn_f32_slowpath) ;  /* 0x0000000000e07944 */ /* 0x000fea0003c00000 */
[----:B------:R-:W-:Y:S01]  /*01c0*/  IMAD.MOV.U32 R3, RZ, RZ, R10 ;  /* 0x000000ffff037224 */ /* 0x000fe200078e000a */
[----:B------:R-:W-:Y:S06]  /*01d0*/  BRA `(.L_x_6) ;  /* 0x0000000000107947 */ /* 0x000fec0003800000 */
.L_x_5:
[----:B------:R-:W-:Y:S01]  /*01e0*/  FMUL.FTZ R11, R2, R3 ;  /* 0x00000003020b7220 */ /* 0x000fe20000410000 */
[----:B------:R-:W-:-:S03]  /*01f0*/  FMUL.FTZ R3, R3, 0.5 ;  /* 0x3f00000003037820 */ /* 0x000fc60000410000 */
[----:B------:R-:W-:-:S04]  /*0200*/  FFMA R2, -R11, R11, R2 ;  /* 0x0000000b0b027223 */ /* 0x000fc80000000102 */
[----:B------:R-:W-:-:S07]  /*0210*/  FFMA R3, R2, R3, R11 ;  /* 0x0000000302037223 */ /* 0x000fce000000000b */
.L_x_6:
[----:B------:R-:W-:Y:S05]  /*0220*/  BSYNC.RECONVERGENT B0 ;  /* 0x0000000000007941 */ /* 0x000fea0003800200 */
.L_x_4:
[----:B------:R-:W-:-:S13]  /*0230*/  FSETP.GT.AND P0, PT, R3, RZ, PT ;  /* 0x000000ff0300720b */ /* 0x000fda0003f04000 */
[----:B------:R-:W-:Y:S05]  /*0240*/  @!P0 EXIT ;  /* 0x000000000000894d */ /* 0x000fea0003800000 */
[----:B------:R-:W0:Y:S01]  /*0250*/  MUFU.RCP R2, R3 ;  /* 0x0000000300027308 */ /* 0x000e220000001000 */
[----:B------:R-:W-:Y:S07]  /*0260*/  BSSY.RECONVERGENT B0, `(.L_x_7) ;  /* 0x000000b000007945 */ /* 0x000fee0003800200 */
[----:B------:R-:W1:Y:S01]  /*0270*/  FCHK P0, R0, R3 ;  /* 0x0000000300007302 */ /* 0x000e620000000000 */
[----:B0-----:R-:W-:-:S04]  /*0280*/  FFMA R11, R2, -R3, 1 ;  /* 0x3f800000020b7423 */ /* 0x001fc80000000803 */
[----:B------:R-:W-:-:S04]  /*0290*/  FFMA R11, R2, R11, R2 ;  /* 0x0000000b020b7223 */ /* 0x000fc80000000002 */
[----:B------:R-:W-:-:S04]  /*02a0*/  FFMA R2, R0, R11, RZ ;  /* 0x0000000b00027223 */ /* 0x000fc800000000ff */
[----:B------:R-:W-:-:S04]  /*02b0*/  FFMA R10, R2, -R3, R0 ;  /* 0x80000003020a7223 */ /* 0x000fc80000000000 */
[----:B------:R-:W-:Y:S01]  /*02c0*/  FFMA R11, R11, R10, R2 ;  /* 0x0000000a0b0b7223 */ /* 0x000fe20000000002 */
[----:B-1----:R-:W-:Y:S06]  /*02d0*/  @!P0 BRA `(.L_x_8) ;  /* 0x00000000000c8947 */ /* 0x002fec0003800000 */
[----:B------:R-:W-:-:S07]  /*02e0*/  MOV R2, 0x300 ;  /* 0x0000030000027802 */ /* 0x000fce0000000f00 */
[----:B------:R-:W-:Y:S05]  /*02f0*/  CALL.REL.NOINC `($__internal_1_$__cuda_sm3x_div_rn_noftz_f32_slowpath) ;  /* 0x0000000000ec7944 */ /* 0x000fea0003c00000 */
[----:B------:R-:W-:-:S07]  /*0300*/  MOV R11, R0 ;  /* 0x00000000000b7202 */ /* 0x000fce0000000f00 */
.L_x_8:
[----:B------:R-:W-:Y:S05]  /*0310*/  BSYNC.RECONVERGENT B0 ;  /* 0x0000000000007941 */ /* 0x000fea0003800200 */
.L_x_7:
[----:B------:R0:W-:Y:S04]  /*0320*/  STG.E desc[UR4][R8.64], R11 ;  /* 0x0000000b08007986 */ /* 0x0001e8000c101904 */
[----:B------:R-:W2:Y:S01]  /*0330*/  LDG.E R2, desc[UR4][R6.64] ;  /* 0x0000000406027981 */ /* 0x000ea2000c1e1900 */
[----:B------:R-:W1:Y:S01]  /*0340*/  MUFU.RCP R0, R3 ;  /* 0x0000000300007308 */ /* 0x000e620000001000 */
[----:B------:R-:W-:Y:S01]  /*0350*/  BSSY.RECONVERGENT B0, `(.L_x_9) ;  /* 0x000000c000007945 */ /* 0x000fe20003800200 */
[----:B-1----:R-:W-:-:S04]  /*0360*/  FFMA R13, R0, -R3, 1 ;  /* 0x3f800000000d7423 */ /* 0x002fc80000000803 */
[----:B------:R-:W-:Y:S02]  /*0370*/  FFMA R0, R0, R13, R0 ;  /* 0x0000000d00007223 */ /* 0x000fe40000000000 */
[----:B--2---:R-:W1:Y:S02]  /*0380*/  FCHK P0, R2, R3 ;  /* 0x0000000302007302 */ /* 0x004e640000000000 */
[----:B------:R-:W-:-:S04]  /*0390*/  FFMA R13, R0, R2, RZ ;  /* 0x00000002000d7223 */ /* 0x000fc800000000ff */
[----:B------:R-:W-:-:S04]  /*03a0*/  FFMA R10, R13, -R3, R2 ;  /* 0x800000030d0a7223 */ /* 0x000fc80000000002 */
[----:B------:R-:W-:Y:S01]  /*03b0*/  FFMA R13, R0, R10, R13 ;  /* 0x0000000a000d7223 */ /* 0x000fe2000000000d */
[----:B01----:R-:W-:Y:S06]  /*03c0*/  @!P0 BRA `(.L_x_10) ;  /* 0x0000000000108947 */ /* 0x003fec0003800000 */
[----:B------:R-:W-:Y:S01]  /*03d0*/  IMAD.MOV.U32 R0, RZ, RZ, R2 ;  /* 0x000000ffff007224 */ /* 0x000fe200078e0002 */
[----:B------:R-:W-:-:S07]  /*03e0*/  MOV R2, 0x400 ;  /* 0x0000040000027802 */ /* 0x000fce0000000f00 */
[----:B------:R-:W-:Y:S05]  /*03f0*/  CALL.REL.NOINC `($__internal_1_$__cuda_sm3x_div_rn_noftz_f32_slowpath) ;  /* 0x0000000000ac7944 */ /* 0x000fea0003c00000 */
[----:B------:R-:W-:-:S07]  /*0400*/  IMAD.MOV.U32 R13, RZ, RZ, R0 ;  /* 0x000000ffff0d7224 */ /* 0x000fce00078e0000 */
.L_x_10:
[----:B------:R-:W-:Y:S05]  /*0410*/  BSYNC.RECONVERGENT B0 ;  /* 0x0000000000007941 */ /* 0x000fea0003800200 */
.L_x_9:
        /* <DEDUP_REMOVED lines=11> */
[----:B------:R-:W-:Y:S02]  /*04d0*/  MOV R0, R2 ;  /* 0x0000000200007202 */ /* 0x000fe40000000f00 */
[----:B------:R-:W-:-:S07]  /*04e0*/  MOV R2, 0x500 ;  /* 0x0000050000027802 */ /* 0x000fce0000000f00 */
[----:B------:R-:W-:Y:S05]  /*04f0*/  CALL.REL.NOINC `($__internal_1_$__cuda_sm3x_div_rn_noftz_f32_slowpath) ;  /* 0x00000000006c7944 */ /* 0x000fea0003c00000 */
[----:B------:R-:W-:-:S07]  /*0500*/  IMAD.MOV.U32 R9, RZ, RZ, R0 ;  /* 0x000000ffff097224 */ /* 0x000fce00078e0000 */
.L_x_12:
[----:B------:R-:W-:Y:S05]  /*0510*/  BSYNC.RECONVERGENT B0 ;  /* 0x0000000000007941 */ /* 0x000fea0003800200 */
.L_x_11:
[----:B------:R-:W-:Y:S01]  /*0520*/  STG.E desc[UR4][R4.64], R9 ;  /* 0x0000000904007986 */ /* 0x000fe2000c101904 */
[----:B------:R-:W-:Y:S05]  /*0530*/  EXIT ;  /* 0x000000000000794d */ /* 0x000fea0003800000 */
        .weak           $__internal_0_$__cuda_sm20_sqrt_rn_f32_slowpath
        .type           $__internal_0_$__cuda_sm20_sqrt_rn_f32_slowpath,@function
        .size           $__internal_0_$__cuda_sm20_sqrt_rn_f32_slowpath,($__internal_1_$__cuda_sm3x_div_rn_noftz_f32_slowpath - $__internal_0_$__cuda_sm20_sqrt_rn_f32_slowpath)
$__internal_0_$__cuda_sm20_sqrt_rn_f32_slowpath:
[----:B------:R-:W-:-:S13]  /*0540*/  LOP3.LUT P0, RZ, R2, 0x7fffffff, RZ, 0xc0, !PT ;  /* 0x7fffffff02ff7812 */ /* 0x000fda000780c0ff */
[----:B------:R-:W-:Y:S01]  /*0550*/  @!P0 IMAD.MOV.U32 R3, RZ, RZ, R2 ;  /* 0x000000ffff038224 */ /* 0x000fe200078e0002 */
[----:B------:R-:W-:Y:S06]  /*0560*/  @!P0 BRA `(.L_x_13) ;  /* 0x0000000000408947 */ /* 0x000fec0003800000 */
[----:B------:R-:W-:-:S13]  /*0570*/  FSETP.GEU.FTZ.AND P0, PT, R2, RZ, PT ;  /* 0x000000ff0200720b */ /* 0x000fda0003f1e000 */
[----:B------:R-:W-:Y:S01]  /*0580*/  @!P0 MOV R3, 0x7fffffff ;  /* 0x7fffffff00038802 */ /* 0x000fe20000000f00 */
[----:B------:R-:W-:Y:S06]  /*0590*/  @!P0 BRA `(.L_x_13) ;  /* 0x0000000000348947 */ /* 0x000fec0003800000 */
[----:B------:R-:W-:-:S13]  /*05a0*/  FSETP.GTU.FTZ.AND P0, PT, |R2|, +INF , PT ;  /* 0x7f8000000200780b */ /* 0x000fda0003f1c200 */
[----:B------:R-:W-:Y:S01]  /*05b0*/  @P0 FADD.FTZ R3, R2, 1 ;  /* 0x3f80000002030421 */ /* 0x000fe20000010000 */
[----:B------:R-:W-:Y:S06]  /*05c0*/  @P0 BRA `(.L_x_13) ;  /* 0x0000000000280947 */ /* 0x000fec0003800000 */
[----:B------:R-:W-:-:S13]  /*05d0*/  FSETP.NEU.FTZ.AND P0, PT, |R2|, +INF , PT ;  /* 0x7f8000000200780b */ /* 0x000fda0003f1d200 */
[----:B------:R-:W-:-:S04]  /*05e0*/  @P0 FFMA R10, R2, 1.84467440737095516160e+19, RZ ;  /* 0x5f800000020a0823 */ /* 0x000fc800000000ff */
[----:B------:R-:W0:Y:S02]  /*05f0*/  @P0 MUFU.RSQ R3, R10 ;  /* 0x0000000a00030308 */ /* 0x000e240000001400 */
[----:B0-----:R-:W-:Y:S01]  /*0600*/  @P0 FMUL.FTZ R11, R10, R3 ;  /* 0x000000030a0b0220 */ /* 0x001fe20000410000 */
[----:B------:R-:W-:Y:S01]  /*0610*/  @P0 FMUL.FTZ R13, R3, 0.5 ;  /* 0x3f000000030d0820 */ /* 0x000fe20000410000 */
[----:B------:R-:W-:Y:S02]  /*0620*/  @!P0 IMAD.MOV.U32 R3, RZ, RZ, R2 ;  /* 0x000000ffff038224 */ /* 0x000fe400078e0002 */
[----:B------:R-:W-:-:S04]  /*0630*/  @P0 FADD.FTZ R12, -R11, -RZ ;  /* 0x800000ff0b0c0221 */ /* 0x000fc80000010100 */
[----:B------:R-:W-:-:S04]  /*0640*/  @P0 FFMA R12, R11, R12, R10 ;  /* 0x0000000c0b0c0223 */ /* 0x000fc8000000000a */
[----:B------:R-:W-:-:S04]  /*0650*/  @P0 FFMA R12, R12, R13, R11 ;  /* 0x0000000d0c0c0223 */ /* 0x000fc8000000000b */
[----:B------:R-:W-:-:S07]  /*0660*/  @P0 FMUL.FTZ R3, R12, 2.3283064365386962891e-10 ;  /* 0x2f8000000c030820 */ /* 0x000fce0000410000 */
.L_x_13:
[----:B------:R-:W-:Y:S01]  /*0670*/  IMAD.MOV.U32 R10, RZ, RZ, R3 ;  /* 0x000000ffff0a7224 */ /* 0x000fe200078e0003 */
[----:B------:R-:W-:Y:S01]  /*0680*/  MOV R2, R14 ;  /* 0x0000000e00027202 */ /* 0x000fe20000000f00 */
[----:B------:R-:W-:-:S04]  /*0690*/  IMAD.MOV.U32 R3, RZ, RZ, 0x0 ;  /* 0x00000000ff037424 */ /* 0x000fc800078e00ff */
[----:B------:R-:W-:Y:S05]  /*06a0*/  RET.REL.NODEC R2 `(_Z9NormalizePfS_S_i) ;  /* 0xfffffff802547950 */ /* 0x000fea0003c3ffff */
        .weak           $__internal_1_$__cuda_sm3x_div_rn_noftz_f32_slowpath
        .type           $__internal_1_$__cuda_sm3x_div_rn_noftz_f32_slowpath,@function
        .size           $__internal_1_$__cuda_sm3x_div_rn_noftz_f32_slowpath,(.L_x_29 - $__internal_1_$__cuda_sm3x_div_rn_noftz_f32_slowpath)
$__internal_1_$__cuda_sm3x_div_rn_noftz_f32_slowpath:
[--C-:B------:R-:W-:Y:S01]  /*06b0*/  SHF.R.U32.HI R11, RZ, 0x17, R3.reuse ;  /* 0x00000017ff0b7819 */ /* 0x100fe20000011603 */
[----:B------:R-:W-:Y:S01]  /*06c0*/  BSSY.RECONVERGENT B1, `(.L_x_14) ;  /* 0x0000063000017945 */ /* 0x000fe20003800200 */
[----:B------:R-:W-:Y:S01]  /*06d0*/  SHF.R.U32.HI R10, RZ, 0x17, R0 ;  /* 0x00000017ff0a7819 */ /* 0x000fe20000011600 */
[----:B------:R-:W-:Y:S01]  /*06e0*/  IMAD.MOV.U32 R13, RZ, RZ, R3 ;  /* 0x000000ffff0d7224 */ /* 0x000fe200078e0003 */
[----:B------:R-:W-:Y:S02]  /*06f0*/  LOP3.LUT R11, R11, 0xff, RZ, 0xc0, !PT ;  /* 0x000000ff0b0b7812 */ /* 0x000fe400078ec0ff */
[----:B------:R-:W-:-:S03]  /*0700*/  LOP3.LUT R16, R10, 0xff, RZ, 0xc0, !PT ;  /* 0x000000ff0a107812 */ /* 0x000fc600078ec0ff */
[----:B------:R-:W-:Y:S01]  /*0710*/  VIADD R14, R11, 0xffffffff ;  /* 0xffffffff0b0e7836 */ /* 0x000fe20000000000 */
[----:B------:R-:W-:-:S04]  /*0720*/  IADD3 R12, PT, PT, R16, -0x1, RZ ;  /* 0xffffffff100c7810 */ /* 0x000fc80007ffe0ff */
[----:B------:R-:W-:-:S04]  /*0730*/  ISETP.GT.U32.AND P0, PT, R14, 0xfd, PT ;  /* 0x000000fd0e00780c */ /* 0x000fc80003f04070 */
[----:B------:R-:W-:-:S13]  /*0740*/  ISETP.GT.U32.OR P0, PT, R12, 0xfd, P0 ;  /* 0x000000fd0c00780c */ /* 0x000fda0000704470 */
[----:B------:R-:W-:Y:S01]  /*0750*/  @!P0 IMAD.MOV.U32 R10, RZ, RZ, RZ ;  /* 0x000000ffff0a8224 */ /* 0x000fe200078e00ff */
[----:B------:R-:W-:Y:S06]  /*0760*/  @!P0 BRA `(.L_x_15) ;  /* 0x00000000005c8947 */ /* 0x000fec0003800000 */
[----:B------:R-:W-:Y:S02]  /*0770*/  FSETP.GTU.FTZ.AND P0, PT, |R0|, +INF , PT ;  /* 0x7f8000000000780b */ /* 0x000fe40003f1c200 */
[----:B------:R-:W-:-:S04]  /*0780*/  FSETP.GTU.FTZ.AND P1, PT, |R3|, +INF , PT ;  /* 0x7f8000000300780b */ /* 0x000fc80003f3c200 */
[----:B------:R-:W-:-:S13]  /*0790*/  PLOP3.LUT P0, PT, P0, P1, PT, 0xf8, 0x8f ;  /* 0x00000000008f781c */ /* 0x000fda0000703f70 */
[----:B------:R-:W-:Y:S05]  /*07a0*/  @P0 BRA `(.L_x_16) ;  /* 0x00000004004c0947 */ /* 0x000fea0003800000 */
[----:B------:R-:W-:-:S13]  /*07b0*/  LOP3.LUT P0, RZ, R13, 0x7fffffff, R0, 0xc8, !PT ;  /* 0x7fffffff0dff7812 */ /* 0x000fda000780c800 */
[----:B------:R-:W-:Y:S05]  /*07c0*/  @!P0 BRA `(.L_x_17) ;  /* 0x00000004003c8947 */ /* 0x000fea0003800000 */
[C---:B------:R-:W-:Y:S02]  /*07d0*/  FSETP.NEU.FTZ.AND P2, PT, |R0|.reuse, +INF , PT ;  /* 0x7f8000000000780b */ /* 0x040fe40003f5d200 */
[----:B------:R-:W-:Y:S02]  /*07e0*/  FSETP.NEU.FTZ.AND P1, PT, |R3|, +INF , PT ;  /* 0x7f8000000300780b */ /* 0x000fe40003f3d200 */
[----:B------:R-:W-:-:S11]  /*07f0*/  FSETP.NEU.FTZ.AND P0, PT, |R0|, +INF , PT ;  /* 0x7f8000000000780b */ /* 0x000fd60003f1d200 */
[----:B------:R-:W-:Y:S05]  /*0800*/  @!P1 BRA !P2, `(.L_x_17) ;  /* 0x00000004002c9947 */ /* 0x000fea0005000000 */
[----:B------:R-:W-:-:S04]  /*0810*/  LOP3.LUT P2, RZ, R0, 0x7fffffff, RZ, 0xc0, !PT ;  /* 0x7fffffff00ff7812 */ /* 0x000fc8000784c0ff */
[----:B------:R-:W-:-:S13]  /*0820*/  PLOP3.LUT P1, PT, P1, P2, PT, 0x2f, 0xf2 ;  /* 0x0000000000f2781c */ /* 0x000fda0000f24577 */
[----:B------:R-:W-:Y:S05]  /*0830*/  @P1 BRA `(.L_x_18) ;  /* 0x0000000400181947 */ /* 0x000fea0003800000 */
[----:B------:R-:W-:-:S04]  /*0840*/  LOP3.LUT P1, RZ, R13, 0x7fffffff, RZ, 0xc0, !PT ;  /* 0x7fffffff0dff7812 */ /* 0x000fc8000782c0ff */
[----:B------:R-:W-:-:S13]  /*0850*/  PLOP3.LUT P0, PT, P0, P1, PT, 0x2f, 0xf2 ;  /* 0x0000000000f2781c */ /* 0x000fda0000702577 */
[----:B------:R-:W-:Y:S05]  /*0860*/  @P0 BRA `(.L_x_19) ;  /* 0x0000000400000947 */ /* 0x000fea0003800000 */
[----:B------:R-:W-:Y:S02]  /*0870*/  ISETP.GE.AND P0, PT, R12, RZ, PT ;  /* 0x000000ff0c00720c */ /* 0x000fe40003f06270 */
[----:B------:R-:W-:-:S11]  /*0880*/  ISETP.GE.AND P1, PT, R14, RZ, PT ;  /* 0x000000ff0e00720c */ /* 0x000fd60003f26270 */
[----:B------:R-:W-:Y:S01]  /*0890*/  @P0 MOV R10, RZ ;  /* 0x000000ff000a0202 */ /* 0x000fe20000000f00 */
[----:B------:R-:W-:Y:S02]  /*08a0*/  @!P0 IMAD.MOV.U32 R10, RZ, RZ, -0x40 ;  /* 0xffffffc0ff0a8424 */ /* 0x000fe400078e00ff */
[----:B------:R-:W-:Y:S01]  /*08b0*/  @!P0 FFMA R0, R0, 1.84467440737095516160e+19, RZ ;  /* 0x5f80000000008823 */ /* 0x000fe200000000ff */
[----:B------:R-:W-:Y:S01]  /*08c0*/  @!P1 FFMA R13, R3, 1.84467440737095516160e+19, RZ ;  /* 0x5f800000030d9823 */ /* 0x000fe200000000ff */
[----:B------:R-:W-:-:S07]  /*08d0*/  @!P1 VIADD R10, R10, 0x40 ;  /* 0x000000400a0a9836 */ /* 0x000fce0000000000 */
.L_x_15:
[----:B------:R-:W-:Y:S01]  /*08e0*/  LEA R12, R11, 0xc0800000, 0x17 ;  /* 0xc08000000b0c7811 */ /* 0x000fe200078eb8ff */
[----:B------:R-:W-:Y:S03]  /*08f0*/  BSSY.RECONVERGENT B2, `(.L_x_20) ;  /* 0x0000036000027945 */ /* 0x000fe60003800200 */
[----:B------:R-:W-:Y:S01]  /*0900*/  IADD3 R13, PT, PT, -R12, R13, RZ ;  /* 0x0000000d0c0d7210 */ /* 0x000fe20007ffe1ff */
[----:B------:R-:W-:-:S03]  /*0910*/  VIADD R12, R16, 0xffffff81 ;  /* 0xffffff81100c7836 */ /* 0x000fc60000000000 */
[----:B------:R0:W1:Y:S01]  /*0920*/  MUFU.RCP R14, R13 ;  /* 0x0000000d000e7308 */ /* 0x0000620000001000 */
[----:B------:R-:W-:Y:S01]  /*0930*/  FADD.FTZ R15, -R13, -RZ ;  /* 0x800000ff0d0f7221 */ /* 0x000fe20000010100 */
[C---:B------:R-:W-:Y:S01]  /*0940*/  IMAD R0, R12.reuse, -0x800000, R0 ;  /* 0xff8000000c007824 */ /* 0x040fe200078e0200 */
[----:B0-----:R-:W-:-:S04]  /*0950*/  IADD3 R13, PT, PT, R12, 0x7f, -R11 ;  /* 0x0000007f0c0d7810 */ /* 0x001fc80007ffe80b */
[----:B------:R-:W-:Y:S01]  /*0960*/  IADD3 R13, PT, PT, R13, R10, RZ ;  /* 0x0000000a0d0d7210 */ /* 0x000fe20007ffe0ff */
[----:B-1----:R-:W-:-:S04]  /*0970*/  FFMA R17, R14, R15, 1 ;  /* 0x3f8000000e117423 */ /* 0x002fc8000000000f */
[----:B------:R-:W-:-:S04]  /*0980*/  FFMA R19, R14, R17, R14 ;  /* 0x000000110e137223 */ /* 0x000fc8000000000e */
[----:B------:R-:W-:-:S04]  /*0990*/  FFMA R14, R0, R19, RZ ;  /* 0x00000013000e7223 */ /* 0x000fc800000000ff */
[----:B------:R-:W-:-:S04]  /*09a0*/  FFMA R17, R15, R14, R0 ;  /* 0x0000000e0f117223 */ /* 0x000fc80000000000 */
[----:B------:R-:W-:-:S04]  /*09b0*/  FFMA R14, R19, R17, R14 ;  /* 0x00000011130e7223 */ /* 0x000fc8000000000e */
[----:B------:R-:W-:-:S04]  /*09c0*/  FFMA R15, R15, R14, R0 ;  /* 0x0000000e0f0f7223 */ /* 0x000fc80000000000 */
[----:B------:R-:W-:-:S05]  /*09d0*/  FFMA R0, R19, R15, R14 ;  /* 0x0000000f13007223 */ /* 0x000fca000000000e */
[----:B------:R-:W-:-:S04]  /*09e0*/  SHF.R.U32.HI R11, RZ, 0x17, R0 ;  /* 0x00000017ff0b7819 */ /* 0x000fc80000011600 */
[----:B------:R-:W-:-:S05]  /*09f0*/  LOP3.LUT R11, R11, 0xff, RZ, 0xc0, !PT ;  /* 0x000000ff0b0b7812 */ /* 0x000fca00078ec0ff */
[----:B------:R-:W-:-:S05]  /*0a00*/  IMAD.IADD R16, R11, 0x1, R13 ;  /* 0x000000010b107824 */ /* 0x000fca00078e020d */
[----:B------:R-:W-:-:S04]  /*0a10*/  IADD3 R10, PT, PT, R16, -0x1, RZ ;  /* 0xffffffff100a7810 */ /* 0x000fc80007ffe0ff */
[----:B------:R-:W-:-:S13]  /*0a20*/  ISETP.GE.U32.AND P0, PT, R10, 0xfe, PT ;  /* 0x000000fe0a00780c */ /* 0x000fda0003f06070 */
[----:B------:R-:W-:Y:S05]  /*0a30*/  @!P0 BRA `(.L_x_21) ;  /* 0x0000000000808947 */ /* 0x000fea0003800000 */
[----:B------:R-:W-:-:S13]  /*0a40*/  ISETP.GT.AND P0, PT, R16, 0xfe, PT ;  /* 0x000000fe1000780c */ /* 0x000fda0003f04270 */
[----:B------:R-:W-:Y:S05]  /*0a50*/  @P0 BRA `(.L_x_22) ;  /* 0x00000000006c0947 */ /* 0x000fea0003800000 */
[----:B------:R-:W-:-:S13]  /*0a60*/  ISETP.GE.AND P0, PT, R16, 0x1, PT ;  /* 0x000000011000780c */ /* 0x000fda0003f06270 */
[----:B------:R-:W-:Y:S05]  /*0a70*/  @P0 BRA `(.L_x_23) ;  /* 0x0000000000740947 */ /* 0x000fea0003800000 */
[----:B------:R-:W-:Y:S02]  /*0a80*/  ISETP.GE.AND P0, PT, R16, -0x18, PT ;  /* 0xffffffe81000780c */ /* 0x000fe40003f06270 */
[----:B------:R-:W-:-:S11]  /*0a90*/  LOP3.LUT R0, R0, 0x80000000, RZ, 0xc0, !PT ;  /* 0x8000000000007812 */ /* 0x000fd600078ec0ff */
[----:B------:R-:W-:Y:S05]  /*0aa0*/  @!P0 BRA `(.L_x_23) ;  /* 0x0000000000688947 */ /* 0x000fea0003800000 */
[CCC-:B------:R-:W-:Y:S01]  /*0ab0*/  FFMA.RZ R10, R19.reuse, R15.reuse, R14.reuse ;  /* 0x0000000f130a7223 */ /* 0x1c0fe2000000c00e */
[C---:B------:R-:W-:Y:S02]  /*0ac0*/  VIADD R13, R16.reuse, 0x20 ;  /* 0x00000020100d7836 */ /* 0x040fe40000000000 */
[CCC-:B------:R-:W-:Y:S01]  /*0ad0*/  FFMA.RM R11, R19.reuse, R15.reuse, R14.reuse ;  /* 0x0000000f130b7223 */ /* 0x1c0fe2000000400e */
[----:B------:R-:W-:Y:S02]  /*0ae0*/  ISETP.NE.AND P2, PT, R16, RZ, PT ;  /* 0x000000ff1000720c */ /* 0x000fe40003f45270 */
[----:B------:R-:W-:Y:S01]  /*0af0*/  LOP3.LUT R12, R10, 0x7fffff, RZ, 0xc0, !PT ;  /* 0x007fffff0a0c7812 */ /* 0x000fe200078ec0ff */
[----:B------:R-:W-:Y:S01]  /*0b00*/  FFMA.RP R10, R19, R15, R14 ;  /* 0x0000000f130a7223 */ /* 0x000fe2000000800e */
[----:B------:R-:W-:Y:S02]  /*0b10*/  ISETP.NE.AND P1, PT, R16, RZ, PT ;  /* 0x000000ff1000720c */ /* 0x000fe40003f25270 */
[----:B------:R-:W-:-:S02]  /*0b20*/  LOP3.LUT R12, R12, 0x800000, RZ, 0xfc, !PT ;  /* 0x008000000c0c7812 */ /* 0x000fc400078efcff */
[----:B------:R-:W-:Y:S02]  /*0b30*/  IADD3 R14, PT, PT, -R16, RZ, RZ ;  /* 0x000000ff100e7210 */ /* 0x000fe40007ffe1ff */
[----:B------:R-:W-:Y:S02]  /*0b40*/  SHF.L.U32 R13, R12, R13, RZ ;  /* 0x0000000d0c0d7219 */ /* 0x000fe400000006ff */
[----:B------:R-:W-:Y:S02]  /*0b50*/  FSETP.NEU.FTZ.AND P0, PT, R10, R11, PT ;  /* 0x0000000b0a00720b */ /* 0x000fe40003f1d000 */
[----:B------:R-:W-:Y:S02]  /*0b60*/  SEL R11, R14, RZ, P2 ;  /* 0x000000ff0e0b7207 */ /* 0x000fe40001000000 */
[----:B------:R-:W-:Y:S02]  /*0b70*/  ISETP.NE.AND P1, PT, R13, RZ, P1 ;  /* 0x000000ff0d00720c */ /* 0x000fe40000f25270 */
[----:B------:R-:W-:-:S02]  /*0b80*/  SHF.R.U32.HI R11, RZ, R11, R12 ;  /* 0x0000000bff0b7219 */ /* 0x000fc4000001160c */
[----:B------:R-:W-:Y:S02]  /*0b90*/  PLOP3.LUT P0, PT, P0, P1, PT, 0xf8, 0x8f ;  /* 0x00000000008f781c */ /* 0x000fe40000703f70 */
[----:B------:R-:W-:Y:S02]  /*0ba0*/  SHF.R.U32.HI R13, RZ, 0x1, R11 ;  /* 0x00000001ff0d7819 */ /* 0x000fe4000001160b */
[----:B------:R-:W-:-:S04]  /*0bb0*/  SEL R10, RZ, 0x1, !P0 ;  /* 0x00000001ff0a7807 */ /* 0x000fc80004000000 */
[----:B------:R-:W-:-:S04]  /*0bc0*/  LOP3.LUT R10, R10, 0x1, R13, 0xf8, !PT ;  /* 0x000000010a0a7812 */ /* 0x000fc800078ef80d */
[----:B------:R-:W-:-:S05]  /*0bd0*/  LOP3.LUT R10, R10, R11, RZ, 0xc0, !PT ;  /* 0x0000000b0a0a7212 */ /* 0x000fca00078ec0ff */
[----:B------:R-:W-:-:S05]  /*0be0*/  IMAD.IADD R13, R13, 0x1, R10 ;  /* 0x000000010d0d7824 */ /* 0x000fca00078e020a */
[----:B------:R-:W-:Y:S01]  /*0bf0*/  LOP3.LUT R0, R13, R0, RZ, 0xfc, !PT ;  /* 0x000000000d007212 */ /* 0x000fe200078efcff */
[----:B------:R-:W-:Y:S06]  /*0c00*/  BRA `(.L_x_23) ;  /* 0x0000000000107947 */ /* 0x000fec0003800000 */
.L_x_22:
[----:B------:R-:W-:-:S04]  /*0c10*/  LOP3.LUT R0, R0, 0x80000000, RZ, 0xc0, !PT ;  /* 0x8000000000007812 */ /* 0x000fc800078ec0ff */
[----:B------:R-:W-:Y:S01]  /*0c20*/  LOP3.LUT R0, R0, 0x7f800000, RZ, 0xfc, !PT ;  /* 0x7f80000000007812 */ /* 0x000fe200078efcff */
[----:B------:R-:W-:Y:S06]  /*0c30*/  BRA `(.L_x_23) ;  /* 0x0000000000047947 */ /* 0x000fec0003800000 */
.L_x_21:
[----:B------:R-:W-:-:S07]  /*0c40*/  LEA R0, R13, R0, 0x17 ;  /* 0x000000000d007211 */ /* 0x000fce00078eb8ff */
.L_x_23:
[----:B------:R-:W-:Y:S05]  /*0c50*/  BSYNC.RECONVERGENT B2 ;  /* 0x0000000000027941 */ /* 0x000fea0003800200 */
.L_x_20:
[----:B------:R-:W-:Y:S05]  /*0c60*/  BRA `(.L_x_24) ;  /* 0x0000000000207947 */ /* 0x000fea0003800000 */
.L_x_19:
[----:B------:R-:W-:-:S04]  /*0c70*/  LOP3.LUT R0, R13, 0x80000000, R0, 0x48, !PT ;  /* 0x800000000d007812 */ /* 0x000fc800078e4800 */
[----:B------:R-:W-:Y:S01]  /*0c80*/  LOP3.LUT R0, R0, 0x7f800000, RZ, 0xfc, !PT ;  /* 0x7f80000000007812 */ /* 0x000fe200078efcff */
[----:B------:R-:W-:Y:S06]  /*0c90*/  BRA `(.L_x_24) ;  /* 0x0000000000147947 */ /* 0x000fec0003800000 */
.L_x_18:
[----:B------:R-:W-:Y:S01]  /*0ca0*/  LOP3.LUT R0, R13, 0x80000000, R0, 0x48, !PT ;  /* 0x800000000d007812 */ /* 0x000fe200078e4800 */
[----:B------:R-:W-:Y:S06]  /*0cb0*/  BRA `(.L_x_24) ;  /* 0x00000000000c7947 */ /* 0x000fec0003800000 */
.L_x_17:
[----:B------:R-:W0:Y:S01]  /*0cc0*/  MUFU.RSQ R0, -QNAN ;  /* 0xffc0000000007908 */ /* 0x000e220000001400 */
[----:B------:R-:W-:Y:S05]  /*0cd0*/  BRA `(.L_x_24) ;  /* 0x0000000000047947 */ /* 0x000fea0003800000 */
.L_x_16:
[----:B------:R-:W-:-:S07]  /*0ce0*/  FADD.FTZ R0, R0, R3 ;  /* 0x0000000300007221 */ /* 0x000fce0000010000 */
.L_x_24:
[----:B------:R-:W-:Y:S05]  /*0cf0*/  BSYNC.RECONVERGENT B1 ;  /* 0x0000000000017941 */ /* 0x000fea0003800200 */
.L_x_14:
[----:B------:R-:W-:Y:S02]  /*0d00*/  HFMA2 R11, -RZ, RZ, 0, 0 ;  /* 0x00000000ff0b7431 */ /* 0x000fe400000001ff */
[----:B------:R-:W-:-:S04]  /*0d10*/  IMAD.MOV.U32 R10, RZ, RZ, R2 ;  /* 0x000000ffff0a7224 */ /* 0x000fc800078e0002 */
[----:B0-----:R-:W-:Y:S05]  /*0d20*/  RET.REL.NODEC R10 `(_Z9NormalizePfS_S_i) ;  /* 0xfffffff00ab47950 */ /* 0x001fea0003c3ffff */
.L_x_25:
        /* <DEDUP_REMOVED lines=13> */
.L_x_29:


//--------------------- .text._Z6vecSubPfS_S_S_S_S_i --------------------------
	.section	.text._Z6vecSubPfS_S_S_S_S_i,"ax",@progbits
	.align	128
        .global         _Z6vecSubPfS_S_S_S_S_i
        .type           _Z6vecSubPfS_S_S_S_S_i,@function
        .size           _Z6vecSubPfS_S_S_S_S_i,(.L_x_33 - _Z6vecSubPfS_S_S_S_S_i)
        .other          _Z6vecSubPfS_S_S_S_S_i,@"STO_CUDA_ENTRY STV_DEFAULT"
_Z6vecSubPfS_S_S_S_S_i:
.text._Z6vecSubPfS_S_S_S_S_i:
        /* <DEDUP_REMOVED lines=12> */
[----:B0-----:R-:W-:-:S07]  /*00c0*/  IMAD.WIDE R4, R13, 0x4, R4 ;  /* 0x000000040d047825 */ /* 0x001fce00078e0204 */
[----:B------:R-:W0:Y:S01]  /*00d0*/  LDC.64 R6, c[0x0][0x388] ;  /* 0x0000e200ff067b82 */ /* 0x000e220000000a00 */
[----:B-1----:R-:W4:Y:S01]  /*00e0*/  LDG.E R5, desc[UR4][R4.64] ;  /* 0x0000000404057981 */ /* 0x002f22000c1e1900 */
[----:B--2---:R-:W-:-:S06]  /*00f0*/  IMAD.WIDE R2, R13, 0x4, R2 ;  /* 0x000000040d027825 */ /* 0x004fcc00078e0202 */
[----:B------:R-:W1:Y:S01]  /*0100*/  LDC.64 R10, c[0x0][0x3a8] ;  /* 0x0000ea00ff0a7b82 */ /* 0x000e620000000a00 */
[----:B------:R-:W4:Y:S01]  /*0110*/  LDG.E R0, desc[UR4][R2.64] ;  /* 0x0000000402007981 */ /* 0x000f22000c1e1900 */
[----:B---3--:R-:W-:-:S04]  /*0120*/  IMAD.WIDE R8, R13, 0x4, R8 ;  /* 0x000000040d087825 */ /* 0x008fc800078e0208 */
[----:B0-----:R-:W-:-:S04]  /*0130*/  IMAD.WIDE R6, R13, 0x4, R6 ;  /* 0x000000040d067825 */ /* 0x001fc800078e0206 */
[----:B----4-:R-:W-:Y:S02]  /*0140*/  FADD R15, R0, -R5 ;  /* 0x80000005000f7221 */ /* 0x010fe40000000000 */
[----:B------:R-:W0:Y:S03]  /*0150*/  LDC.64 R4, c[0x0][0x390] ;  /* 0x0000e400ff047b82 */ /* 0x000e260000000a00 */
[----:B------:R2:W-:Y:S04]  /*0160*/  STG.E desc[UR4][R2.64], R15 ;  /* 0x0000000f02007986 */ /* 0x0005e8000c101904 */
[----:B------:R-:W3:Y:S04]  /*0170*/  LDG.E R9, desc[UR4][R8.64] ;  /* 0x0000000408097981 */ /* 0x000ee8000c1e1900 */
[----:B------:R-:W3:Y:S01]  /*0180*/  LDG.E R0, desc[UR4][R6.64] ;  /* 0x0000000406007981 */ /* 0x000ee2000c1e1900 */
[----:B-1----:R-:W-:-:S04]  /*0190*/  IMAD.WIDE R10, R13, 0x4, R10 ;  /* 0x000000040d0a7825 */ /* 0x002fc800078e020a */
[----:B0-----:R-:W-:-:S04]  /*01a0*/  IMAD.WIDE R4, R13, 0x4, R4 ;  /* 0x000000040d047825 */ /* 0x001fc800078e0204 */
[----:B---3--:R-:W-:-:S05]  /*01b0*/  FADD R17, R0, -R9 ;  /* 0x8000000900117221 */ /* 0x008fca0000000000 */
[----:B------:R-:W-:Y:S04]  /*01c0*/  STG.E desc[UR4][R6.64], R17 ;  /* 0x0000001106007986 */ /* 0x000fe8000c101904 */
[----:B------:R-:W2:Y:S04]  /*01d0*/  LDG.E R11, desc[UR4][R10.64] ;  /* 0x000000040a0b7981 */ /* 0x000ea8000c1e1900 */
[----:B------:R-:W2:Y:S02]  /*01e0*/  LDG.E R0, desc[UR4][R4.64] ;  /* 0x0000000404007981 */ /* 0x000ea4000c1e1900 */
[----:B--2---:R-:W-:-:S05]  /*01f0*/  FADD R3, R0, -R11 ;  /* 0x8000000b00037221 */ /* 0x004fca0000000000 */
[----:B------:R-:W-:Y:S01]  /*0200*/  STG.E desc[UR4][R4.64], R3 ;  /* 0x0000000304007986 */ /* 0x000fe2000c101904 */
[----:B------:R-:W-:Y:S05]  /*0210*/  EXIT ;  /* 0x000000000000794d */ /* 0x000fea0003800000 */
.L_x_26:
        /* <DEDUP_REMOVED lines=14> */
.L_x_33:


//--------------------- .text._Z6vecAddPfS_S_S_S_S_i --------------------------
	.section	.text._Z6vecAddPfS_S_S_S_S_i,"ax",@progbits
	.align	128
        .global         _Z6vecAddPfS_S_S_S_S_i
        .type           _Z6vecAddPfS_S_S_S_S_i,@function
        .size           _Z6vecAddPfS_S_S_S_S_i,(.L_x_34 - _Z6vecAddPfS_S_S_S_S_i)
        .other          _Z6vecAddPfS_S_S_S_S_i,@"STO_CUDA_ENTRY STV_DEFAULT"
_Z6vecAddPfS_S_S_S_S_i:
.text._Z6vecAddPfS_S_S_S_S_i:
        /* <DEDUP_REMOVED lines=20> */
[----:B----4-:R-:W-:Y:S02]  /*0140*/  FADD R15, R0, R5 ;  /* 0x00000005000f7221 */ /* 0x010fe40000000000 */
[----:B------:R-:W0:Y:S03]  /*0150*/  LDC.64 R4, c[0x0][0x390] ;  /* 0x0000e400ff047b82 */ /* 0x000e260000000a00 */
[----:B------:R2:W-:Y:S04]  /*0160*/  STG.E desc[UR4][R2.64], R15 ;  /* 0x0000000f02007986 */ /* 0x0005e8000c101904 */
[----:B------:R-:W3:Y:S04]  /*0170*/  LDG.E R9, desc[UR4][R8.64] ;  /* 0x0000000408097981 */ /* 0x000ee8000c1e1900 */
[----:B------:R-:W3:Y:S01]  /*0180*/  LDG.E R0, desc[UR4][R6.64] ;  /* 0x0000000406007981 */ /* 0x000ee2000c1e1900 */
[----:B-1----:R-:W-:-:S04]  /*0190*/  IMAD.WIDE R10, R13, 0x4, R10 ;  /* 0x000000040d0a7825 */ /* 0x002fc800078e020a */
[----:B0-----:R-:W-:-:S04]  /*01a0*/  IMAD.WIDE R4, R13, 0x4, R4 ;  /* 0x000000040d047825 */ /* 0x001fc800078e0204 */
[----:B---3--:R-:W-:-:S05]  /*01b0*/  FADD R17, R0, R9 ;  /* 0x0000000900117221 */ /* 0x008fca0000000000 */
[----:B------:R-:W-:Y:S04]  /*01c0*/  STG.E desc[UR4][R6.64], R17 ;  /* 0x0000001106007986 */ /* 0x000fe8000c101904 */
[----:B------:R-:W2:Y:S04]  /*01d0*/  LDG.E R11, desc[UR4][R10.64] ;  /* 0x000000040a0b7981 */ /* 0x000ea8000c1e1900 */
[----:B------:R-:W2:Y:S02]  /*01e0*/  LDG.E R0, desc[UR4][R4.64] ;  /* 0x0000000404007981 */ /* 0x000ea4000c1e1900 */
[----:B--2---:R-:W-:-:S05]  /*01f0*/  FADD R3, R0, R11 ;  /* 0x0000000b00037221 */ /* 0x004fca0000000000 */
[----:B------:R-:W-:Y:S01]  /*0200*/  STG.E desc[UR4][R4.64], R3 ;  /* 0x0000000304007986 */ /* 0x000fe2000c101904 */
[----:B------:R-:W-:Y:S05]  /*0210*/  EXIT ;  /* 0x000000000000794d */ /* 0x000fea0003800000 */
.L_x_27:
        /* <DEDUP_REMOVED lines=14> */
.L_x_34:


//--------------------- .nv.shared.reserved.0     --------------------------
	.section	.nv.shared.reserved.0,"aw",@nobits
	.weak		__nv_reservedSMEM_offset_0_alias
	.size		__nv_reservedSMEM_offset_0_alias, 0, 64
	.other		__nv_reservedSMEM_offset_0_alias,@"STO_CUDA_RESERVED_SHARED STV_DEFAULT"
__nv_reservedSMEM_offset_0_alias:
	.zero		0
	.zero		64


//--------------------- .nv.shared._Z6vecDotPfS_S_S_S_S_S_i --------------------------
	.section	.nv.shared._Z6vecDotPfS_S_S_S_S_S_i,"aw",@nobits
	.sectionflags	@""
	.align	4
.nv.shared._Z6vecDotPfS_S_S_S_S_S_i:
	.zero		2048


//--------------------- .nv.constant0._Z8vecCrossPfS_S_S_S_S_S_S_S_i --------------------------
	.section	.nv.constant0._Z8vecCrossPfS_S_S_S_S_S_S_S_i,"a",@progbits
	.sectionflags	@""
	.align	4
.nv.constant0._Z8vecCrossPfS_S_S_S_S_S_S_S_i:
	.zero		972


//--------------------- .nv.constant0._Z6vecDotPfS_S_S_S_S_S_i --------------------------
	.section	.nv.constant0._Z6vecDotPfS_S_S_S_S_S_i,"a",@progbits
	.sectionflags	@""
	.align	4
.nv.constant0._Z6vecDotPfS_S_S_S_S_S_i:
	.zero		956


//--------------------- .nv.constant0._Z9NormalizePfS_S_i --------------------------
	.section	.nv.constant0._Z9NormalizePfS_S_i,"a",@progbits
	.sectionflags	@""
	.align	4
.nv.constant0._Z9NormalizePfS_S_i:
	.zero		924


//--------------------- .nv.constant0._Z6vecSubPfS_S_S_S_S_i --------------------------
	.section	.nv.constant0._Z6vecSubPfS_S_S_S_S_i,"a",@progbits
	.sectionflags	@""
	.align	4
.nv.constant0._Z6vecSubPfS_S_S_S_S_i:
	.zero		948


//--------------------- .nv.constant0._Z6vecAddPfS_S_S_S_S_i --------------------------
	.section	.nv.constant0._Z6vecAddPfS_S_S_S_S_i,"a",@progbits
	.sectionflags	@""
	.align	4
.nv.constant0._Z6vecAddPfS_S_S_S_S_i:
	.zero		948


//--------------------- SYMBOLS --------------------------

	.type		.nv.reservedSmem.offset0,@object
	.size		.nv.reservedSmem.offset0,0x4
	.type		.nv.reservedSmem.cap,@object
	.size		.nv.reservedSmem.cap,0x4
